//
// Generated by NVIDIA NVVM Compiler
//
// Compiler Build ID: CL-36424714
// Cuda compilation tools, release 13.0, V13.0.88
// Based on NVVM 20.0.0
//

.version 9.0
.target sm_100
.address_size 64

	// .globl	_Z22computeGradient_kernelPKhiPhiiih
.global .align 1 .b8 _ZN34_INTERNAL_3332e447_4_k_cu_18d1575c4cuda3std3__45__cpo5beginE[1];
.global .align 1 .b8 _ZN34_INTERNAL_3332e447_4_k_cu_18d1575c4cuda3std3__45__cpo3endE[1];
.global .align 1 .b8 _ZN34_INTERNAL_3332e447_4_k_cu_18d1575c4cuda3std3__45__cpo6cbeginE[1];
.global .align 1 .b8 _ZN34_INTERNAL_3332e447_4_k_cu_18d1575c4cuda3std3__45__cpo4cendE[1];
.global .align 1 .b8 _ZN34_INTERNAL_3332e447_4_k_cu_18d1575c4cuda3std3__45__cpo6rbeginE[1];
.global .align 1 .b8 _ZN34_INTERNAL_3332e447_4_k_cu_18d1575c4cuda3std3__45__cpo4rendE[1];
.global .align 1 .b8 _ZN34_INTERNAL_3332e447_4_k_cu_18d1575c4cuda3std3__45__cpo7crbeginE[1];
.global .align 1 .b8 _ZN34_INTERNAL_3332e447_4_k_cu_18d1575c4cuda3std3__45__cpo5crendE[1];
.global .align 1 .b8 _ZN34_INTERNAL_3332e447_4_k_cu_18d1575c4cuda3std3__436_GLOBAL__N__3332e447_4_k_cu_18d1575c6ignoreE[1];
.global .align 1 .b8 _ZN34_INTERNAL_3332e447_4_k_cu_18d1575c4cuda3std3__419piecewise_constructE[1];
.global .align 1 .b8 _ZN34_INTERNAL_3332e447_4_k_cu_18d1575c4cuda3std3__48in_placeE[1];
.global .align 1 .b8 _ZN34_INTERNAL_3332e447_4_k_cu_18d1575c4cuda3std3__420unreachable_sentinelE[1];
.global .align 1 .b8 _ZN34_INTERNAL_3332e447_4_k_cu_18d1575c4cuda3std3__47nulloptE[1];
.global .align 1 .b8 _ZN34_INTERNAL_3332e447_4_k_cu_18d1575c4cuda3std3__48unexpectE[1];
.global .align 1 .b8 _ZN34_INTERNAL_3332e447_4_k_cu_18d1575c4cuda3std6ranges3__45__cpo4swapE[1];
.global .align 1 .b8 _ZN34_INTERNAL_3332e447_4_k_cu_18d1575c4cuda3std6ranges3__45__cpo9iter_moveE[1];
.global .align 1 .b8 _ZN34_INTERNAL_3332e447_4_k_cu_18d1575c4cuda3std6ranges3__45__cpo5beginE[1];
.global .align 1 .b8 _ZN34_INTERNAL_3332e447_4_k_cu_18d1575c4cuda3std6ranges3__45__cpo3endE[1];
.global .align 1 .b8 _ZN34_INTERNAL_3332e447_4_k_cu_18d1575c4cuda3std6ranges3__45__cpo6cbeginE[1];
.global .align 1 .b8 _ZN34_INTERNAL_3332e447_4_k_cu_18d1575c4cuda3std6ranges3__45__cpo4cendE[1];
.global .align 1 .b8 _ZN34_INTERNAL_3332e447_4_k_cu_18d1575c4cuda3std6ranges3__45__cpo7advanceE[1];
.global .align 1 .b8 _ZN34_INTERNAL_3332e447_4_k_cu_18d1575c4cuda3std6ranges3__45__cpo9iter_swapE[1];
.global .align 1 .b8 _ZN34_INTERNAL_3332e447_4_k_cu_18d1575c4cuda3std6ranges3__45__cpo4nextE[1];
.global .align 1 .b8 _ZN34_INTERNAL_3332e447_4_k_cu_18d1575c4cuda3std6ranges3__45__cpo4prevE[1];
.global .align 1 .b8 _ZN34_INTERNAL_3332e447_4_k_cu_18d1575c4cuda3std6ranges3__45__cpo4dataE[1];
.global .align 1 .b8 _ZN34_INTERNAL_3332e447_4_k_cu_18d1575c4cuda3std6ranges3__45__cpo5cdataE[1];
.global .align 1 .b8 _ZN34_INTERNAL_3332e447_4_k_cu_18d1575c4cuda3std6ranges3__45__cpo4sizeE[1];
.global .align 1 .b8 _ZN34_INTERNAL_3332e447_4_k_cu_18d1575c4cuda3std6ranges3__45__cpo5ssizeE[1];
.global .align 1 .b8 _ZN34_INTERNAL_3332e447_4_k_cu_18d1575c4cuda3std6ranges3__45__cpo8distanceE[1];
.global .align 1 .b8 _ZN34_INTERNAL_3332e447_4_k_cu_18d1575c6thrust24THRUST_300001_SM_1000_NS8cuda_cub3parE[1];
.global .align 1 .b8 _ZN34_INTERNAL_3332e447_4_k_cu_18d1575c6thrust24THRUST_300001_SM_1000_NS8cuda_cub10par_nosyncE[1];
.global .align 1 .b8 _ZN34_INTERNAL_3332e447_4_k_cu_18d1575c6thrust24THRUST_300001_SM_1000_NS6system6detail10sequential3seqE[1];
.global .align 1 .b8 _ZN34_INTERNAL_3332e447_4_k_cu_18d1575c6thrust24THRUST_300001_SM_1000_NS6system3cpp3parE[1];
.global .align 1 .b8 _ZN34_INTERNAL_3332e447_4_k_cu_18d1575c6thrust24THRUST_300001_SM_1000_NS12placeholders2_1E[1];
.global .align 1 .b8 _ZN34_INTERNAL_3332e447_4_k_cu_18d1575c6thrust24THRUST_300001_SM_1000_NS12placeholders2_2E[1];
.global .align 1 .b8 _ZN34_INTERNAL_3332e447_4_k_cu_18d1575c6thrust24THRUST_300001_SM_1000_NS12placeholders2_3E[1];
.global .align 1 .b8 _ZN34_INTERNAL_3332e447_4_k_cu_18d1575c6thrust24THRUST_300001_SM_1000_NS12placeholders2_4E[1];
.global .align 1 .b8 _ZN34_INTERNAL_3332e447_4_k_cu_18d1575c6thrust24THRUST_300001_SM_1000_NS12placeholders2_5E[1];
.global .align 1 .b8 _ZN34_INTERNAL_3332e447_4_k_cu_18d1575c6thrust24THRUST_300001_SM_1000_NS12placeholders2_6E[1];
.global .align 1 .b8 _ZN34_INTERNAL_3332e447_4_k_cu_18d1575c6thrust24THRUST_300001_SM_1000_NS12placeholders2_7E[1];
.global .align 1 .b8 _ZN34_INTERNAL_3332e447_4_k_cu_18d1575c6thrust24THRUST_300001_SM_1000_NS12placeholders2_8E[1];
.global .align 1 .b8 _ZN34_INTERNAL_3332e447_4_k_cu_18d1575c6thrust24THRUST_300001_SM_1000_NS12placeholders2_9E[1];
.global .align 1 .b8 _ZN34_INTERNAL_3332e447_4_k_cu_18d1575c6thrust24THRUST_300001_SM_1000_NS12placeholders3_10E[1];
.global .align 1 .b8 _ZN34_INTERNAL_3332e447_4_k_cu_18d1575c6thrust24THRUST_300001_SM_1000_NS3seqE[1];
.global .align 1 .b8 _ZN34_INTERNAL_3332e447_4_k_cu_18d1575c6thrust24THRUST_300001_SM_1000_NS6deviceE[1];

.visible .entry _Z22computeGradient_kernelPKhiPhiiih(
	.param .u64 .ptr .align 1 _Z22computeGradient_kernelPKhiPhiiih_param_0,
	.param .u32 _Z22computeGradient_kernelPKhiPhiiih_param_1,
	.param .u64 .ptr .align 1 _Z22computeGradient_kernelPKhiPhiiih_param_2,
	.param .u32 _Z22computeGradient_kernelPKhiPhiiih_param_3,
	.param .u32 _Z22computeGradient_kernelPKhiPhiiih_param_4,
	.param .u32 _Z22computeGradient_kernelPKhiPhiiih_param_5,
	.param .u8 _Z22computeGradient_kernelPKhiPhiiih_param_6
)
{
	.reg .pred 	%p<12>;
	.reg .b16 	%rs<10>;
	.reg .b32 	%r<22>;
	.reg .b32 	%f<35>;
	.reg .b64 	%rd<23>;

	ld.param.u64 	%rd1, [_Z22computeGradient_kernelPKhiPhiiih_param_0];
	ld.param.u32 	%r4, [_Z22computeGradient_kernelPKhiPhiiih_param_1];
	ld.param.u64 	%rd2, [_Z22computeGradient_kernelPKhiPhiiih_param_2];
	ld.param.u32 	%r5, [_Z22computeGradient_kernelPKhiPhiiih_param_3];
	ld.param.u32 	%r6, [_Z22computeGradient_kernelPKhiPhiiih_param_4];
	ld.param.u32 	%r8, [_Z22computeGradient_kernelPKhiPhiiih_param_5];
	ld.param.u8 	%rs1, [_Z22computeGradient_kernelPKhiPhiiih_param_6];
	mov.u32 	%r9, %ctaid.x;
	mov.u32 	%r10, %ntid.x;
	mov.u32 	%r11, %tid.x;
	mad.lo.s32 	%r1, %r9, %r10, %r11;
	mov.u32 	%r12, %ctaid.y;
	mov.u32 	%r13, %ntid.y;
	mov.u32 	%r14, %tid.y;
	mad.lo.s32 	%r15, %r12, %r13, %r14;
	setp.ge.s32 	%p1, %r1, %r6;
	setp.ge.s32 	%p2, %r15, %r8;
	or.pred  	%p3, %p1, %p2;
	@%p3 bra 	$L__BB0_7;
	mul.lo.s32 	%r3, %r5, %r15;
	setp.lt.s32 	%p4, %r1, 1;
	add.s32 	%r16, %r6, -1;
	setp.ge.s32 	%p5, %r1, %r16;
	or.pred  	%p6, %p4, %p5;
	setp.eq.s32 	%p7, %r15, 0;
	or.pred  	%p8, %p7, %p6;
	add.s32 	%r17, %r8, -1;
	setp.ge.u32 	%p9, %r15, %r17;
	mov.f32 	%f32, 0f00000000;
	or.pred  	%p10, %p8, %p9;
	mov.f32 	%f33, %f32;
	@%p10 bra 	$L__BB0_3;
	cvta.to.global.u64 	%rd3, %rd1;
	mul.lo.s32 	%r18, %r4, %r15;
	cvt.s64.s32 	%rd4, %r18;
	add.s64 	%rd5, %rd3, %rd4;
	sub.s32 	%r19, %r18, %r4;
	cvt.s64.s32 	%rd6, %r19;
	add.s64 	%rd7, %rd3, %rd6;
	cvt.s64.s32 	%rd8, %r4;
	add.s64 	%rd9, %rd5, %rd8;
	cvt.u64.u32 	%rd10, %r1;
	add.s64 	%rd11, %rd7, %rd10;
	ld.global.u8 	%rs2, [%rd11+1];
	cvt.rn.f32.u16 	%f9, %rs2;
	add.s64 	%rd12, %rd5, %rd10;
	ld.global.u8 	%rs3, [%rd12+1];
	cvt.rn.f32.u16 	%f10, %rs3;
	fma.rn.f32 	%f11, %f10, 0f40000000, %f9;
	add.s64 	%rd13, %rd9, %rd10;
	ld.global.u8 	%rs4, [%rd13+1];
	cvt.rn.f32.u16 	%f12, %rs4;
	add.f32 	%f13, %f11, %f12;
	add.s32 	%r20, %r1, -1;
	cvt.u64.u32 	%rd14, %r20;
	add.s64 	%rd15, %rd7, %rd14;
	ld.global.u8 	%rs5, [%rd15];
	cvt.rn.f32.u16 	%f14, %rs5;
	sub.f32 	%f15, %f13, %f14;
	add.s64 	%rd16, %rd5, %rd14;
	ld.global.u8 	%rs6, [%rd16];
	cvt.rn.f32.u16 	%f16, %rs6;
	add.f32 	%f17, %f16, %f16;
	sub.f32 	%f18, %f15, %f17;
	add.s64 	%rd17, %rd9, %rd14;
	ld.global.u8 	%rs7, [%rd17];
	cvt.rn.f32.u16 	%f19, %rs7;
	sub.f32 	%f32, %f18, %f19;
	ld.global.u8 	%rs8, [%rd13];
	cvt.rn.f32.u16 	%f20, %rs8;
	fma.rn.f32 	%f21, %f20, 0f40000000, %f19;
	add.f32 	%f22, %f21, %f12;
	sub.f32 	%f23, %f22, %f14;
	ld.global.u8 	%rs9, [%rd11];
	cvt.rn.f32.u16 	%f24, %rs9;
	add.f32 	%f25, %f24, %f24;
	sub.f32 	%f26, %f23, %f25;
	sub.f32 	%f33, %f26, %f9;
$L__BB0_3:
	setp.ne.s16 	%p11, %rs1, 1;
	@%p11 bra 	$L__BB0_5;
	abs.f32 	%f29, %f32;
	abs.f32 	%f30, %f33;
	add.f32 	%f34, %f29, %f30;
	bra.uni 	$L__BB0_6;
$L__BB0_5:
	mul.f32 	%f27, %f33, %f33;
	fma.rn.f32 	%f28, %f32, %f32, %f27;
	sqrt.rn.f32 	%f34, %f28;
$L__BB0_6:
	min.f32 	%f31, %f34, 0f437F0000;
	cvt.rzi.u32.f32 	%r21, %f31;
	cvt.s64.s32 	%rd18, %r1;
	cvt.s64.s32 	%rd19, %r3;
	add.s64 	%rd20, %rd19, %rd18;
	cvta.to.global.u64 	%rd21, %rd2;
	add.s64 	%rd22, %rd21, %rd20;
	st.global.u8 	[%rd22], %r21;
$L__BB0_7:
	ret;

}
	// .globl	_Z24initializeMarkers_kernelPiiii
.visible .entry _Z24initializeMarkers_kernelPiiii(
	.param .u64 .ptr .align 1 _Z24initializeMarkers_kernelPiiii_param_0,
	.param .u32 _Z24initializeMarkers_kernelPiiii_param_1,
	.param .u32 _Z24initializeMarkers_kernelPiiii_param_2,
	.param .u32 _Z24initializeMarkers_kernelPiiii_param_3
)
{
	.reg .pred 	%p<5>;
	.reg .b32 	%r<17>;
	.reg .b64 	%rd<7>;

	ld.param.u64 	%rd2, [_Z24initializeMarkers_kernelPiiii_param_0];
	ld.param.u32 	%r3, [_Z24initializeMarkers_kernelPiiii_param_1];
	ld.param.u32 	%r4, [_Z24initializeMarkers_kernelPiiii_param_2];
	ld.param.u32 	%r5, [_Z24initializeMarkers_kernelPiiii_param_3];
	mov.u32 	%r7, %ctaid.x;
	mov.u32 	%r8, %ntid.x;
	mov.u32 	%r9, %tid.x;
	mad.lo.s32 	%r1, %r7, %r8, %r9;
	mov.u32 	%r10, %ctaid.y;
	mov.u32 	%r11, %ntid.y;
	mov.u32 	%r12, %tid.y;
	mad.lo.s32 	%r13, %r10, %r11, %r12;
	setp.ge.s32 	%p1, %r1, %r4;
	setp.ge.s32 	%p2, %r13, %r5;
	or.pred  	%p3, %p1, %p2;
	@%p3 bra 	$L__BB1_3;
	cvta.to.global.u64 	%rd3, %rd2;
	mul.lo.s32 	%r14, %r3, %r13;
	cvt.s64.s32 	%rd4, %r14;
	add.s64 	%rd5, %rd3, %rd4;
	mul.wide.s32 	%rd6, %r1, 4;
	add.s64 	%rd1, %rd5, %rd6;
	ld.global.u32 	%r15, [%rd1];
	setp.gt.s32 	%p4, %r15, 0;
	@%p4 bra 	$L__BB1_3;
	mov.b32 	%r16, -2;
	st.global.u32 	[%rd1], %r16;
$L__BB1_3:
	ret;

}
	// .globl	_Z25findBoundaryPixels_kernelPKiiPKhiP14WatershedPixelPiiii
.visible .entry _Z25findBoundaryPixels_kernelPKiiPKhiP14WatershedPixelPiiii(
	.param .u64 .ptr .align 1 _Z25findBoundaryPixels_kernelPKiiPKhiP14WatershedPixelPiiii_param_0,
	.param .u32 _Z25findBoundaryPixels_kernelPKiiPKhiP14WatershedPixelPiiii_param_1,
	.param .u64 .ptr .align 1 _Z25findBoundaryPixels_kernelPKiiPKhiP14WatershedPixelPiiii_param_2,
	.param .u32 _Z25findBoundaryPixels_kernelPKiiPKhiP14WatershedPixelPiiii_param_3,
	.param .u64 .ptr .align 1 _Z25findBoundaryPixels_kernelPKiiPKhiP14WatershedPixelPiiii_param_4,
	.param .u64 .ptr .align 1 _Z25findBoundaryPixels_kernelPKiiPKhiP14WatershedPixelPiiii_param_5,
	.param .u32 _Z25findBoundaryPixels_kernelPKiiPKhiP14WatershedPixelPiiii_param_6,
	.param .u32 _Z25findBoundaryPixels_kernelPKiiPKhiP14WatershedPixelPiiii_param_7,
	.param .u32 _Z25findBoundaryPixels_kernelPKiiPKhiP14WatershedPixelPiiii_param_8
)
{
	.reg .pred 	%p<22>;
	.reg .b16 	%rs<2>;
	.reg .b32 	%r<29>;
	.reg .b64 	%rd<31>;

	ld.param.u64 	%rd7, [_Z25findBoundaryPixels_kernelPKiiPKhiP14WatershedPixelPiiii_param_0];
	ld.param.u32 	%r7, [_Z25findBoundaryPixels_kernelPKiiPKhiP14WatershedPixelPiiii_param_1];
	ld.param.u64 	%rd4, [_Z25findBoundaryPixels_kernelPKiiPKhiP14WatershedPixelPiiii_param_2];
	ld.param.u32 	%r8, [_Z25findBoundaryPixels_kernelPKiiPKhiP14WatershedPixelPiiii_param_3];
	ld.param.u64 	%rd5, [_Z25findBoundaryPixels_kernelPKiiPKhiP14WatershedPixelPiiii_param_4];
	ld.param.u64 	%rd6, [_Z25findBoundaryPixels_kernelPKiiPKhiP14WatershedPixelPiiii_param_5];
	ld.param.u32 	%r9, [_Z25findBoundaryPixels_kernelPKiiPKhiP14WatershedPixelPiiii_param_6];
	ld.param.u32 	%r12, [_Z25findBoundaryPixels_kernelPKiiPKhiP14WatershedPixelPiiii_param_7];
	ld.param.u32 	%r11, [_Z25findBoundaryPixels_kernelPKiiPKhiP14WatershedPixelPiiii_param_8];
	cvta.to.global.u64 	%rd1, %rd7;
	mov.u32 	%r13, %ctaid.x;
	mov.u32 	%r14, %ntid.x;
	mov.u32 	%r15, %tid.x;
	mad.lo.s32 	%r1, %r13, %r14, %r15;
	mov.u32 	%r16, %ctaid.y;
	mov.u32 	%r17, %ntid.y;
	mov.u32 	%r18, %tid.y;
	mad.lo.s32 	%r19, %r16, %r17, %r18;
	setp.ge.s32 	%p1, %r1, %r9;
	setp.ge.s32 	%p2, %r19, %r12;
	or.pred  	%p3, %p1, %p2;
	@%p3 bra 	$L__BB2_12;
	mul.lo.s32 	%r3, %r7, %r19;
	cvt.s64.s32 	%rd8, %r3;
	add.s64 	%rd2, %rd1, %rd8;
	mul.lo.s32 	%r4, %r8, %r19;
	cvt.s64.s32 	%rd3, %r1;
	mul.wide.s32 	%rd9, %r1, 4;
	add.s64 	%rd10, %rd2, %rd9;
	ld.global.u32 	%r20, [%rd10];
	setp.ne.s32 	%p4, %r20, -2;
	@%p4 bra 	$L__BB2_12;
	setp.lt.s32 	%p5, %r1, 1;
	setp.gt.s32 	%p6, %r1, %r9;
	or.pred  	%p7, %p5, %p6;
	@%p7 bra 	$L__BB2_4;
	add.s32 	%r21, %r1, -1;
	mul.wide.u32 	%rd11, %r21, 4;
	add.s64 	%rd12, %rd2, %rd11;
	ld.global.u32 	%r22, [%rd12];
	setp.gt.s32 	%p8, %r22, 0;
	@%p8 bra 	$L__BB2_10;
$L__BB2_4:
	add.s32 	%r5, %r1, 1;
	setp.lt.s32 	%p9, %r1, -1;
	setp.ge.s32 	%p10, %r5, %r9;
	or.pred  	%p11, %p9, %p10;
	@%p11 bra 	$L__BB2_6;
	mul.wide.u32 	%rd13, %r5, 4;
	add.s64 	%rd14, %rd2, %rd13;
	ld.global.u32 	%r23, [%rd14];
	setp.gt.s32 	%p12, %r23, 0;
	@%p12 bra 	$L__BB2_10;
$L__BB2_6:
	setp.lt.s32 	%p13, %r1, 0;
	add.s32 	%r24, %r19, -1;
	setp.ge.u32 	%p14, %r24, %r12;
	or.pred  	%p15, %p13, %p14;
	@%p15 bra 	$L__BB2_8;
	sub.s32 	%r25, %r3, %r7;
	cvt.s64.s32 	%rd15, %r25;
	add.s64 	%rd16, %rd1, %rd15;
	mul.wide.u32 	%rd17, %r1, 4;
	add.s64 	%rd18, %rd16, %rd17;
	ld.global.u32 	%r26, [%rd18];
	setp.gt.s32 	%p16, %r26, 0;
	@%p16 bra 	$L__BB2_10;
$L__BB2_8:
	setp.lt.s32 	%p17, %r1, 0;
	add.s32 	%r27, %r19, 1;
	setp.ge.u32 	%p18, %r27, %r12;
	or.pred  	%p19, %p17, %p18;
	@%p19 bra 	$L__BB2_12;
	cvt.s64.s32 	%rd19, %r7;
	add.s64 	%rd20, %rd2, %rd19;
	mul.wide.u32 	%rd21, %r1, 4;
	add.s64 	%rd22, %rd20, %rd21;
	ld.global.u32 	%r28, [%rd22];
	setp.lt.s32 	%p20, %r28, 1;
	@%p20 bra 	$L__BB2_12;
$L__BB2_10:
	cvta.to.global.u64 	%rd23, %rd6;
	atom.global.add.u32 	%r6, [%rd23], 1;
	setp.ge.s32 	%p21, %r6, %r11;
	@%p21 bra 	$L__BB2_12;
	cvta.to.global.u64 	%rd24, %rd5;
	mul.wide.s32 	%rd25, %r6, 12;
	add.s64 	%rd26, %rd24, %rd25;
	st.global.u32 	[%rd26], %r1;
	st.global.u32 	[%rd26+4], %r19;
	cvt.s64.s32 	%rd27, %r4;
	add.s64 	%rd28, %rd27, %rd3;
	cvta.to.global.u64 	%rd29, %rd4;
	add.s64 	%rd30, %rd29, %rd28;
	ld.global.u8 	%rs1, [%rd30];
	st.global.u8 	[%rd26+8], %rs1;
$L__BB2_12:
	ret;

}
	// .globl	_Z29processWatershedPixels_kernelPK14WatershedPixeliPiiiiPS_S2_PKhi
.visible .entry _Z29processWatershedPixels_kernelPK14WatershedPixeliPiiiiPS_S2_PKhi(
	.param .u64 .ptr .align 1 _Z29processWatershedPixels_kernelPK14WatershedPixeliPiiiiPS_S2_PKhi_param_0,
	.param .u32 _Z29processWatershedPixels_kernelPK14WatershedPixeliPiiiiPS_S2_PKhi_param_1,
	.param .u64 .ptr .align 1 _Z29processWatershedPixels_kernelPK14WatershedPixeliPiiiiPS_S2_PKhi_param_2,
	.param .u32 _Z29processWatershedPixels_kernelPK14WatershedPixeliPiiiiPS_S2_PKhi_param_3,
	.param .u32 _Z29processWatershedPixels_kernelPK14WatershedPixeliPiiiiPS_S2_PKhi_param_4,
	.param .u32 _Z29processWatershedPixels_kernelPK14WatershedPixeliPiiiiPS_S2_PKhi_param_5,
	.param .u64 .ptr .align 1 _Z29processWatershedPixels_kernelPK14WatershedPixeliPiiiiPS_S2_PKhi_param_6,
	.param .u64 .ptr .align 1 _Z29processWatershedPixels_kernelPK14WatershedPixeliPiiiiPS_S2_PKhi_param_7,
	.param .u64 .ptr .align 1 _Z29processWatershedPixels_kernelPK14WatershedPixeliPiiiiPS_S2_PKhi_param_8,
	.param .u32 _Z29processWatershedPixels_kernelPK14WatershedPixeliPiiiiPS_S2_PKhi_param_9
)
{
	.reg .pred 	%p<51>;
	.reg .b16 	%rs<5>;
	.reg .b32 	%r<47>;
	.reg .b64 	%rd<54>;

	ld.param.u64 	%rd13, [_Z29processWatershedPixels_kernelPK14WatershedPixeliPiiiiPS_S2_PKhi_param_0];
	ld.param.u32 	%r25, [_Z29processWatershedPixels_kernelPK14WatershedPixeliPiiiiPS_S2_PKhi_param_1];
	ld.param.u64 	%rd14, [_Z29processWatershedPixels_kernelPK14WatershedPixeliPiiiiPS_S2_PKhi_param_2];
	ld.param.u32 	%r21, [_Z29processWatershedPixels_kernelPK14WatershedPixeliPiiiiPS_S2_PKhi_param_3];
	ld.param.u32 	%r22, [_Z29processWatershedPixels_kernelPK14WatershedPixeliPiiiiPS_S2_PKhi_param_4];
	ld.param.u32 	%r23, [_Z29processWatershedPixels_kernelPK14WatershedPixeliPiiiiPS_S2_PKhi_param_5];
	ld.param.u64 	%rd15, [_Z29processWatershedPixels_kernelPK14WatershedPixeliPiiiiPS_S2_PKhi_param_6];
	ld.param.u64 	%rd16, [_Z29processWatershedPixels_kernelPK14WatershedPixeliPiiiiPS_S2_PKhi_param_7];
	ld.param.u64 	%rd17, [_Z29processWatershedPixels_kernelPK14WatershedPixeliPiiiiPS_S2_PKhi_param_8];
	ld.param.u32 	%r24, [_Z29processWatershedPixels_kernelPK14WatershedPixeliPiiiiPS_S2_PKhi_param_9];
	cvta.to.global.u64 	%rd1, %rd17;
	cvta.to.global.u64 	%rd2, %rd15;
	cvta.to.global.u64 	%rd3, %rd16;
	cvta.to.global.u64 	%rd4, %rd14;
	mov.u32 	%r26, %ctaid.x;
	mov.u32 	%r27, %ntid.x;
	mov.u32 	%r28, %tid.x;
	mad.lo.s32 	%r1, %r26, %r27, %r28;
	setp.ge.s32 	%p7, %r1, %r25;
	@%p7 bra 	$L__BB3_33;
	cvta.to.global.u64 	%rd18, %rd13;
	mul.wide.s32 	%rd19, %r1, 12;
	add.s64 	%rd20, %rd18, %rd19;
	ld.global.u32 	%r2, [%rd20];
	ld.global.u32 	%r3, [%rd20+4];
	mul.lo.s32 	%r4, %r3, %r21;
	cvt.s64.s32 	%rd21, %r4;
	add.s64 	%rd5, %rd4, %rd21;
	mul.wide.s32 	%rd22, %r2, 4;
	add.s64 	%rd6, %rd5, %rd22;
	ld.global.u32 	%r29, [%rd6];
	setp.ne.s32 	%p8, %r29, -2;
	@%p8 bra 	$L__BB3_33;
	setp.gt.s32 	%p9, %r2, 0;
	setp.le.s32 	%p10, %r2, %r22;
	and.pred  	%p11, %p9, %p10;
	setp.gt.s32 	%p12, %r3, -1;
	setp.lt.s32 	%p13, %r3, %r23;
	and.pred  	%p1, %p12, %p13;
	and.pred  	%p2, %p11, %p1;
	add.s32 	%r5, %r2, -1;
	mul.wide.u32 	%rd23, %r5, 4;
	add.s64 	%rd7, %rd5, %rd23;
	mov.b32 	%r43, 0;
	not.pred 	%p14, %p2;
	@%p14 bra 	$L__BB3_4;
	ld.global.u32 	%r31, [%rd7];
	max.s32 	%r43, %r31, 0;
$L__BB3_4:
	add.s32 	%r8, %r2, 1;
	setp.gt.s32 	%p15, %r2, -2;
	setp.lt.s32 	%p16, %r8, %r22;
	and.pred  	%p17, %p15, %p16;
	and.pred  	%p3, %p17, %p1;
	cvt.u64.u32 	%rd8, %r8;
	mul.wide.u32 	%rd24, %r8, 4;
	add.s64 	%rd9, %rd5, %rd24;
	not.pred 	%p18, %p3;
	mov.u32 	%r44, %r43;
	@%p18 bra 	$L__BB3_8;
	ld.global.u32 	%r9, [%rd9];
	setp.lt.s32 	%p19, %r9, 1;
	mov.u32 	%r44, %r43;
	@%p19 bra 	$L__BB3_8;
	setp.eq.s32 	%p20, %r43, 0;
	mov.u32 	%r44, %r9;
	@%p20 bra 	$L__BB3_8;
	setp.ne.s32 	%p21, %r43, %r9;
	mov.u32 	%r44, %r43;
	@%p21 bra 	$L__BB3_34;
$L__BB3_8:
	ld.param.u64 	%rd53, [_Z29processWatershedPixels_kernelPK14WatershedPixeliPiiiiPS_S2_PKhi_param_2];
	setp.gt.s32 	%p22, %r2, -1;
	setp.lt.s32 	%p23, %r2, %r22;
	and.pred  	%p4, %p22, %p23;
	setp.gt.s32 	%p24, %r3, 0;
	setp.le.s32 	%p25, %r3, %r23;
	and.pred  	%p26, %p24, %p25;
	and.pred  	%p5, %p4, %p26;
	sub.s32 	%r32, %r4, %r21;
	cvt.s64.s32 	%rd25, %r32;
	cvta.to.global.u64 	%rd26, %rd53;
	add.s64 	%rd27, %rd26, %rd25;
	mul.wide.u32 	%rd28, %r2, 4;
	add.s64 	%rd10, %rd27, %rd28;
	not.pred 	%p27, %p5;
	mov.u32 	%r45, %r44;
	@%p27 bra 	$L__BB3_12;
	ld.global.u32 	%r11, [%rd10];
	setp.lt.s32 	%p28, %r11, 1;
	mov.u32 	%r45, %r44;
	@%p28 bra 	$L__BB3_12;
	setp.eq.s32 	%p29, %r44, 0;
	mov.u32 	%r45, %r11;
	@%p29 bra 	$L__BB3_12;
	setp.ne.s32 	%p30, %r44, %r11;
	mov.u32 	%r45, %r44;
	@%p30 bra 	$L__BB3_34;
$L__BB3_12:
	add.s32 	%r13, %r3, 1;
	setp.gt.s32 	%p31, %r3, -2;
	setp.lt.s32 	%p32, %r13, %r23;
	and.pred  	%p33, %p31, %p32;
	and.pred  	%p6, %p4, %p33;
	cvt.s64.s32 	%rd29, %r21;
	add.s64 	%rd30, %rd5, %rd29;
	mul.wide.u32 	%rd31, %r2, 4;
	add.s64 	%rd11, %rd30, %rd31;
	not.pred 	%p34, %p6;
	mov.u32 	%r46, %r45;
	@%p34 bra 	$L__BB3_16;
	ld.global.u32 	%r14, [%rd11];
	setp.lt.s32 	%p35, %r14, 1;
	mov.u32 	%r46, %r45;
	@%p35 bra 	$L__BB3_16;
	setp.eq.s32 	%p36, %r45, 0;
	mov.u32 	%r46, %r14;
	@%p36 bra 	$L__BB3_16;
	setp.ne.s32 	%p37, %r45, %r14;
	mov.u32 	%r46, %r45;
	@%p37 bra 	$L__BB3_34;
$L__BB3_16:
	setp.eq.s32 	%p38, %r46, 0;
	@%p38 bra 	$L__BB3_33;
	st.global.u32 	[%rd6], %r46;
	mul.lo.s32 	%r16, %r23, %r22;
	@%p14 bra 	$L__BB3_21;
	ld.global.u32 	%r34, [%rd7];
	setp.ne.s32 	%p40, %r34, -2;
	@%p40 bra 	$L__BB3_21;
	atom.global.add.u32 	%r17, [%rd3], 1;
	setp.ge.s32 	%p41, %r17, %r16;
	@%p41 bra 	$L__BB3_21;
	mul.lo.s32 	%r35, %r3, %r24;
	cvt.s64.s32 	%rd32, %r35;
	mul.wide.s32 	%rd33, %r17, 12;
	add.s64 	%rd34, %rd2, %rd33;
	st.global.u32 	[%rd34], %r5;
	st.global.u32 	[%rd34+4], %r3;
	cvt.u64.u32 	%rd35, %r5;
	add.s64 	%rd36, %rd32, %rd35;
	add.s64 	%rd37, %rd1, %rd36;
	ld.global.u8 	%rs1, [%rd37];
	st.global.u8 	[%rd34+8], %rs1;
$L__BB3_21:
	@%p18 bra 	$L__BB3_25;
	ld.global.u32 	%r36, [%rd9];
	setp.ne.s32 	%p43, %r36, -2;
	@%p43 bra 	$L__BB3_25;
	atom.global.add.u32 	%r18, [%rd3], 1;
	setp.ge.s32 	%p44, %r18, %r16;
	@%p44 bra 	$L__BB3_25;
	mul.lo.s32 	%r37, %r3, %r24;
	cvt.s64.s32 	%rd38, %r37;
	mul.wide.s32 	%rd39, %r18, 12;
	add.s64 	%rd40, %rd2, %rd39;
	st.global.u32 	[%rd40], %r8;
	st.global.u32 	[%rd40+4], %r3;
	add.s64 	%rd41, %rd38, %rd8;
	add.s64 	%rd42, %rd1, %rd41;
	ld.global.u8 	%rs2, [%rd42];
	st.global.u8 	[%rd40+8], %rs2;
$L__BB3_25:
	cvt.u64.u32 	%rd12, %r2;
	@%p27 bra 	$L__BB3_29;
	ld.global.u32 	%r38, [%rd10];
	setp.ne.s32 	%p46, %r38, -2;
	@%p46 bra 	$L__BB3_29;
	atom.global.add.u32 	%r19, [%rd3], 1;
	setp.ge.s32 	%p47, %r19, %r16;
	@%p47 bra 	$L__BB3_29;
	add.s32 	%r39, %r3, -1;
	mul.lo.s32 	%r40, %r39, %r24;
	cvt.s64.s32 	%rd43, %r40;
	mul.wide.s32 	%rd44, %r19, 12;
	add.s64 	%rd45, %rd2, %rd44;
	st.global.u32 	[%rd45], %r2;
	st.global.u32 	[%rd45+4], %r39;
	add.s64 	%rd46, %rd43, %rd12;
	add.s64 	%rd47, %rd1, %rd46;
	ld.global.u8 	%rs3, [%rd47];
	st.global.u8 	[%rd45+8], %rs3;
$L__BB3_29:
	@%p34 bra 	$L__BB3_33;
	ld.global.u32 	%r41, [%rd11];
	setp.ne.s32 	%p49, %r41, -2;
	@%p49 bra 	$L__BB3_33;
	atom.global.add.u32 	%r20, [%rd3], 1;
	setp.ge.s32 	%p50, %r20, %r16;
	@%p50 bra 	$L__BB3_33;
	mul.lo.s32 	%r42, %r13, %r24;
	cvt.s64.s32 	%rd48, %r42;
	mul.wide.s32 	%rd49, %r20, 12;
	add.s64 	%rd50, %rd2, %rd49;
	st.global.u32 	[%rd50], %r2;
	st.global.u32 	[%rd50+4], %r13;
	add.s64 	%rd51, %rd48, %rd12;
	add.s64 	%rd52, %rd1, %rd51;
	ld.global.u8 	%rs4, [%rd52];
	st.global.u8 	[%rd50+8], %rs4;
$L__BB3_33:
	ret;
$L__BB3_34:
	mov.b32 	%r33, -1;
	st.global.u32 	[%rd6], %r33;
	bra.uni 	$L__BB3_33;

}
	// .globl	_ZN3cub18CUB_300001_SM_10006detail11EmptyKernelIvEEvv
.visible .entry _ZN3cub18CUB_300001_SM_10006detail11EmptyKernelIvEEvv()
{


	ret;

}


// ===== COMPILED SASS (sm_100) =====

	.target	sm_100

	.elftype	@"ET_EXEC"


//--------------------- .note.nv.tkinfo           --------------------------
	.section	.note.nv.tkinfo,"",@"SHT_NOTE"
	.sectionflags	@"SHF_NOTE_NV_TKINFO"
	.tkinfo
        /*0018*/ 	.word	0x00000002
        /*0030*/ 	.string	""
        /*0030*/ 	.string	"ptxas"
        /*0030*/ 	.string	"Cuda compilation tools, release 13.0, V13.0.88"
        /*0030*/ 	.string	"Build cuda_13.0.r13.0/compiler.36424714_0"
        /*0030*/ 	.string	"-arch sm_100 -m 64 "



//--------------------- .note.nv.cuinfo           --------------------------
	.section	.note.nv.cuinfo,"",@"SHT_NOTE"
	.sectionflags	@"SHF_NOTE_NV_CUINFO"
        /*0018*/ 	.short	0x0002
        /*001a*/ 	.short	0x0064
        /*001c*/ 	.short	0x0082
	.zero		2


//--------------------- .nv.info                  --------------------------
	.section	.nv.info,"",@"SHT_CUDA_INFO"
	.align	4


	//----- nvinfo : EIATTR_REGCOUNT
	.align		4
        /*0000*/ 	.byte	0x04, 0x2f
        /*0002*/ 	.short	(.L_46 - .L_45)
	.align		4
.L_45:
        /*0004*/ 	.word	index@(_Z22computeGradient_kernelPKhiPhiiih)
        /*0008*/ 	.word	0x00000016


	//----- nvinfo : EIATTR_FRAME_SIZE
	.align		4
.L_46:
        /*000c*/ 	.byte	0x04, 0x11
        /*000e*/ 	.short	(.L_48 - .L_47)
	.align		4
.L_47:
        /*0010*/ 	.word	index@($__internal_0_$__cuda_sm20_sqrt_rn_f32_slowpath)
        /*0014*/ 	.word	0x00000000


	//----- nvinfo : EIATTR_FRAME_SIZE
	.align		4
.L_48:
        /*0018*/ 	.byte	0x04, 0x11
        /*001a*/ 	.short	(.L_50 - .L_49)
	.align		4
.L_49:
        /*001c*/ 	.word	index@(_Z22computeGradient_kernelPKhiPhiiih)
        /*0020*/ 	.word	0x00000000


	//----- nvinfo : EIATTR_REGCOUNT
	.align		4
.L_50:
        /*0024*/ 	.byte	0x04, 0x2f
        /*0026*/ 	.short	(.L_52 - .L_51)
	.align		4
.L_51:
        /*0028*/ 	.word	index@(_Z24initializeMarkers_kernelPiiii)
        /*002c*/ 	.word	0x00000008


	//----- nvinfo : EIATTR_FRAME_SIZE
	.align		4
.L_52:
        /*0030*/ 	.byte	0x04, 0x11
        /*0032*/ 	.short	(.L_54 - .L_53)
	.align		4
.L_53:
        /*0034*/ 	.word	index@(_Z24initializeMarkers_kernelPiiii)
        /*0038*/ 	.word	0x00000000


	//----- nvinfo : EIATTR_REGCOUNT
	.align		4
.L_54:
        /*003c*/ 	.byte	0x04, 0x2f
        /*003e*/ 	.short	(.L_56 - .L_55)
	.align		4
.L_55:
        /*0040*/ 	.word	index@(_Z25findBoundaryPixels_kernelPKiiPKhiP14WatershedPixelPiiii)
        /*0044*/ 	.word	0x0000000e


	//----- nvinfo : EIATTR_FRAME_SIZE
	.align		4
.L_56:
        /*0048*/ 	.byte	0x04, 0x11
        /*004a*/ 	.short	(.L_58 - .L_57)
	.align		4
.L_57:
        /*004c*/ 	.word	index@(_Z25findBoundaryPixels_kernelPKiiPKhiP14WatershedPixelPiiii)
        /*0050*/ 	.word	0x00000000


	//----- nvinfo : EIATTR_REGCOUNT
	.align		4
.L_58:
        /*0054*/ 	.byte	0x04, 0x2f
        /*0056*/ 	.short	(.L_60 - .L_59)
	.align		4
.L_59:
        /*0058*/ 	.word	index@(_Z29processWatershedPixels_kernelPK14WatershedPixeliPiiiiPS_S2_PKhi)
        /*005c*/ 	.word	0x00000018


	//----- nvinfo : EIATTR_FRAME_SIZE
	.align		4
.L_60:
        /*0060*/ 	.byte	0x04, 0x11
        /*0062*/ 	.short	(.L_62 - .L_61)
	.align		4
.L_61:
        /*0064*/ 	.word	index@(_Z29processWatershedPixels_kernelPK14WatershedPixeliPiiiiPS_S2_PKhi)
        /*0068*/ 	.word	0x00000000


	//----- nvinfo : EIATTR_REGCOUNT
	.align		4
.L_62:
        /*006c*/ 	.byte	0x04, 0x2f
        /*006e*/ 	.short	(.L_64 - .L_63)
	.align		4
.L_63:
        /*0070*/ 	.word	index@(_ZN3cub18CUB_300001_SM_10006detail11EmptyKernelIvEEvv)
        /*0074*/ 	.word	0x00000004


	//----- nvinfo : EIATTR_FRAME_SIZE
	.align		4
.L_64:
        /*0078*/ 	.byte	0x04, 0x11
        /*007a*/ 	.short	(.L_66 - .L_65)
	.align		4
.L_65:
        /*007c*/ 	.word	index@(_ZN3cub18CUB_300001_SM_10006detail11EmptyKernelIvEEvv)
        /*0080*/ 	.word	0x00000000


	//----- nvinfo : EIATTR_MIN_STACK_SIZE
	.align		4
.L_66:
        /*0084*/ 	.byte	0x04, 0x12
        /*0086*/ 	.short	(.L_68 - .L_67)
	.align		4
.L_67:
        /*0088*/ 	.word	index@(_ZN3cub18CUB_300001_SM_10006detail11EmptyKernelIvEEvv)
        /*008c*/ 	.word	0x00000000


	//----- nvinfo : EIATTR_MIN_STACK_SIZE
	.align		4
.L_68:
        /*0090*/ 	.byte	0x04, 0x12
        /*0092*/ 	.short	(.L_70 - .L_69)
	.align		4
.L_69:
        /*0094*/ 	.word	index@(_Z29processWatershedPixels_kernelPK14WatershedPixeliPiiiiPS_S2_PKhi)
        /*0098*/ 	.word	0x00000000


	//----- nvinfo : EIATTR_MIN_STACK_SIZE
	.align		4
.L_70:
        /*009c*/ 	.byte	0x04, 0x12
        /*009e*/ 	.short	(.L_72 - .L_71)
	.align		4
.L_71:
        /*00a0*/ 	.word	index@(_Z25findBoundaryPixels_kernelPKiiPKhiP14WatershedPixelPiiii)
        /*00a4*/ 	.word	0x00000000


	//----- nvinfo : EIATTR_MIN_STACK_SIZE
	.align		4
.L_72:
        /*00a8*/ 	.byte	0x04, 0x12
        /*00aa*/ 	.short	(.L_74 - .L_73)
	.align		4
.L_73:
        /*00ac*/ 	.word	index@(_Z24initializeMarkers_kernelPiiii)
        /*00b0*/ 	.word	0x00000000


	//----- nvinfo : EIATTR_MIN_STACK_SIZE
	.align		4
.L_74:
        /*00b4*/ 	.byte	0x04, 0x12
        /*00b6*/ 	.short	(.L_76 - .L_75)
	.align		4
.L_75:
        /*00b8*/ 	.word	index@(_Z22computeGradient_kernelPKhiPhiiih)
        /*00bc*/ 	.word	0x00000000
.L_76:


//--------------------- .nv.compat                --------------------------
	.section	.nv.compat,"",@"SHT_CUDA_COMPAT_INFO"
	.align	4
        /*0000*/ 	.byte	0x02, 0x09, 0x00, 0x00, 0x02, 0x02, 0x01, 0x00, 0x02, 0x05, 0x05, 0x00, 0x03, 0x07, 0x01, 0x01
        /*0010*/ 	.byte	0x02, 0x03, 0x00, 0x00, 0x02, 0x06, 0x01, 0x00, 0x04, 0x0b, 0x08, 0x00, 0x01, 0x00, 0x00, 0x00
        /*0020*/ 	.byte	0x00, 0x00, 0x00, 0x00


//--------------------- .nv.info._ZN3cub18CUB_300001_SM_10006detail11EmptyKernelIvEEvv --------------------------
	.section	.nv.info._ZN3cub18CUB_300001_SM_10006detail11EmptyKernelIvEEvv,"",@"SHT_CUDA_INFO"
	.sectionflags	@""
	.align	4


	//----- nvinfo : EIATTR_CUDA_API_VERSION
	.align		4
        /*0000*/ 	.byte	0x04, 0x37
        /*0002*/ 	.short	(.L_78 - .L_77)
.L_77:
        /*0004*/ 	.word	0x00000082


	//----- nvinfo : EIATTR_SPARSE_MMA_MASK
	.align		4
.L_78:
        /*0008*/ 	.byte	0x03, 0x50
        /*000a*/ 	.short	0x0000


	//----- nvinfo : EIATTR_MAXREG_COUNT
	.align		4
        /*000c*/ 	.byte	0x03, 0x1b
        /*000e*/ 	.short	0x00ff


	//----- nvinfo : EIATTR_MERCURY_ISA_VERSION
	.align		4
        /*0010*/ 	.byte	0x03, 0x5f
        /*0012*/ 	.short	0x0101


	//----- nvinfo : EIATTR_VRC_CTA_INIT_COUNT
	.align		4
        /*0014*/ 	.byte	0x02, 0x4a
	.zero		1
	.zero		1


	//----- nvinfo : EIATTR_EXIT_INSTR_OFFSETS
	.align		4
        /*0018*/ 	.byte	0x04, 0x1c
        /*001a*/ 	.short	(.L_80 - .L_79)


	//   ....[0]....
.L_79:
        /*001c*/ 	.word	0x00000010


	//----- nvinfo : EIATTR_SW_WAR
	.align		4
.L_80:
        /*0020*/ 	.byte	0x04, 0x36
        /*0022*/ 	.short	(.L_82 - .L_81)
.L_81:
        /*0024*/ 	.word	0x00000008
.L_82:


//--------------------- .nv.info._Z29processWatershedPixels_kernelPK14WatershedPixeliPiiiiPS_S2_PKhi --------------------------
	.section	.nv.info._Z29processWatershedPixels_kernelPK14WatershedPixeliPiiiiPS_S2_PKhi,"",@"SHT_CUDA_INFO"
	.sectionflags	@""
	.align	4


	//----- nvinfo : EIATTR_CUDA_API_VERSION
	.align		4
        /*0000*/ 	.byte	0x04, 0x37
        /*0002*/ 	.short	(.L_84 - .L_83)
.L_83:
        /*0004*/ 	.word	0x00000082


	//----- nvinfo : EIATTR_KPARAM_INFO
	.align		4
.L_84:
        /*0008*/ 	.byte	0x04, 0x17
        /*000a*/ 	.short	(.L_86 - .L_85)
.L_85:
        /*000c*/ 	.word	0x00000000
        /*0010*/ 	.short	0x0009
        /*0012*/ 	.short	0x0040
        /*0014*/ 	.byte	0x00, 0xf0, 0x11, 0x00


	//----- nvinfo : EIATTR_KPARAM_INFO
	.align		4
.L_86:
        /*0018*/ 	.byte	0x04, 0x17
        /*001a*/ 	.short	(.L_88 - .L_87)
.L_87:
        /*001c*/ 	.word	0x00000000
        /*0020*/ 	.short	0x0008
        /*0022*/ 	.short	0x0038
        /*0024*/ 	.byte	0x00, 0xf5, 0x21, 0x00


	//----- nvinfo : EIATTR_KPARAM_INFO
	.align		4
.L_88:
        /*0028*/ 	.byte	0x04, 0x17
        /*002a*/ 	.short	(.L_90 - .L_89)
.L_89:
        /*002c*/ 	.word	0x00000000
        /*0030*/ 	.short	0x0007
        /*0032*/ 	.short	0x0030
        /*0034*/ 	.byte	0x00, 0xf5, 0x21, 0x00


	//----- nvinfo : EIATTR_KPARAM_INFO
	.align		4
.L_90:
        /*0038*/ 	.byte	0x04, 0x17
        /*003a*/ 	.short	(.L_92 - .L_91)
.L_91:
        /*003c*/ 	.word	0x00000000
        /*0040*/ 	.short	0x0006
        /*0042*/ 	.short	0x0028
        /*0044*/ 	.byte	0x00, 0xf5, 0x21, 0x00


	//----- nvinfo : EIATTR_KPARAM_INFO
	.align		4
.L_92:
        /*0048*/ 	.byte	0x04, 0x17
        /*004a*/ 	.short	(.L_94 - .L_93)
.L_93:
        /*004c*/ 	.word	0x00000000
        /*0050*/ 	.short	0x0005
        /*0052*/ 	.short	0x0020
        /*0054*/ 	.byte	0x00, 0xf0, 0x11, 0x00


	//----- nvinfo : EIATTR_KPARAM_INFO
	.align		4
.L_94:
        /*0058*/ 	.byte	0x04, 0x17
        /*005a*/ 	.short	(.L_96 - .L_95)
.L_95:
        /*005c*/ 	.word	0x00000000
        /*0060*/ 	.short	0x0004
        /*0062*/ 	.short	0x001c
        /*0064*/ 	.byte	0x00, 0xf0, 0x11, 0x00


	//----- nvinfo : EIATTR_KPARAM_INFO
	.align		4
.L_96:
        /*0068*/ 	.byte	0x04, 0x17
        /*006a*/ 	.short	(.L_98 - .L_97)
.L_97:
        /*006c*/ 	.word	0x00000000
        /*0070*/ 	.short	0x0003
        /*0072*/ 	.short	0x0018
        /*0074*/ 	.byte	0x00, 0xf0, 0x11, 0x00


	//----- nvinfo : EIATTR_KPARAM_INFO
	.align		4
.L_98:
        /*0078*/ 	.byte	0x04, 0x17
        /*007a*/ 	.short	(.L_100 - .L_99)
.L_99:
        /*007c*/ 	.word	0x00000000
        /*0080*/ 	.short	0x0002
        /*0082*/ 	.short	0x0010
        /*0084*/ 	.byte	0x00, 0xf5, 0x21, 0x00


	//----- nvinfo : EIATTR_KPARAM_INFO
	.align		4
.L_100:
        /*0088*/ 	.byte	0x04, 0x17
        /*008a*/ 	.short	(.L_102 - .L_101)
.L_101:
        /*008c*/ 	.word	0x00000000
        /*0090*/ 	.short	0x0001
        /*0092*/ 	.short	0x0008
        /*0094*/ 	.byte	0x00, 0xf0, 0x11, 0x00


	//----- nvinfo : EIATTR_KPARAM_INFO
	.align		4
.L_102:
        /*0098*/ 	.byte	0x04, 0x17
        /*009a*/ 	.short	(.L_104 - .L_103)
.L_103:
        /*009c*/ 	.word	0x00000000
        /*00a0*/ 	.short	0x0000
        /*00a2*/ 	.short	0x0000
        /*00a4*/ 	.byte	0x00, 0xf5, 0x21, 0x00


	//----- nvinfo : EIATTR_SPARSE_MMA_MASK
	.align		4
.L_104:
        /*00a8*/ 	.byte	0x03, 0x50
        /*00aa*/ 	.short	0x0000


	//----- nvinfo : EIATTR_MAXREG_COUNT
	.align		4
        /*00ac*/ 	.byte	0x03, 0x1b
        /*00ae*/ 	.short	0x00ff


	//----- nvinfo : EIATTR_MERCURY_ISA_VERSION
	.align		4
        /*00b0*/ 	.byte	0x03, 0x5f
        /*00b2*/ 	.short	0x0101


	//----- nvinfo : EIATTR_INT_WARP_WIDE_INSTR_OFFSETS
	.align		4
        /*00b4*/ 	.byte	0x04, 0x31
        /*00b6*/ 	.short	(.L_106 - .L_105)


	//   ....[0]....
.L_105:
        /*00b8*/ 	.word	0x00000680


	//   ....[1]....
        /*00bc*/ 	.word	0x00000710


	//   ....[2]....
        /*00c0*/ 	.word	0x00000880


	//   ....[3]....
        /*00c4*/ 	.word	0x00000910


	//   ....[4]....
        /*00c8*/ 	.word	0x00000a80


	//   ....[5]....
        /*00cc*/ 	.word	0x00000b10


	//   ....[6]....
        /*00d0*/ 	.word	0x00000c80


	//   ....[7]....
        /*00d4*/ 	.word	0x00000d10


	//----- nvinfo : EIATTR_VRC_CTA_INIT_COUNT
	.align		4
.L_106:
        /*00d8*/ 	.byte	0x02, 0x4a
	.zero		1
	.zero		1


	//----- nvinfo : EIATTR_EXIT_INSTR_OFFSETS
	.align		4
        /*00dc*/ 	.byte	0x04, 0x1c
        /*00de*/ 	.short	(.L_108 - .L_107)


	//   ....[0]....
.L_107:
        /*00e0*/ 	.word	0x00000070


	//   ....[1]....
        /*00e4*/ 	.word	0x00000150


	//   ....[2]....
        /*00e8*/ 	.word	0x000005f0


	//   ....[3]....
        /*00ec*/ 	.word	0x00000c30


	//   ....[4]....
        /*00f0*/ 	.word	0x00000c60


	//   ....[5]....
        /*00f4*/ 	.word	0x00000d40


	//   ....[6]....
        /*00f8*/ 	.word	0x00000e10


	//   ....[7]....
        /*00fc*/ 	.word	0x00000e40


	//----- nvinfo : EIATTR_CRS_STACK_SIZE
	.align		4
.L_108:
        /*0100*/ 	.byte	0x04, 0x1e
        /*0102*/ 	.short	(.L_110 - .L_109)
.L_109:
        /*0104*/ 	.word	0x00000000


	//----- nvinfo : EIATTR_CBANK_PARAM_SIZE
	.align		4
.L_110:
        /*0108*/ 	.byte	0x03, 0x19
        /*010a*/ 	.short	0x0044


	//----- nvinfo : EIATTR_PARAM_CBANK
	.align		4
        /*010c*/ 	.byte	0x04, 0x0a
        /*010e*/ 	.short	(.L_112 - .L_111)
	.align		4
.L_111:
        /*0110*/ 	.word	index@(.nv.constant0._Z29processWatershedPixels_kernelPK14WatershedPixeliPiiiiPS_S2_PKhi)
        /*0114*/ 	.short	0x0380
        /*0116*/ 	.short	0x0044


	//----- nvinfo : EIATTR_SW_WAR
	.align		4
.L_112:
        /*0118*/ 	.byte	0x04, 0x36
        /*011a*/ 	.short	(.L_114 - .L_113)
.L_113:
        /*011c*/ 	.word	0x00000008
.L_114:


//--------------------- .nv.info._Z25findBoundaryPixels_kernelPKiiPKhiP14WatershedPixelPiiii --------------------------
	.section	.nv.info._Z25findBoundaryPixels_kernelPKiiPKhiP14WatershedPixelPiiii,"",@"SHT_CUDA_INFO"
	.sectionflags	@""
	.align	4


	//----- nvinfo : EIATTR_CUDA_API_VERSION
	.align		4
        /*0000*/ 	.byte	0x04, 0x37
        /*0002*/ 	.short	(.L_116 - .L_115)
.L_115:
        /*0004*/ 	.word	0x00000082


	//----- nvinfo : EIATTR_KPARAM_INFO
	.align		4
.L_116:
        /*0008*/ 	.byte	0x04, 0x17
        /*000a*/ 	.short	(.L_118 - .L_117)
.L_117:
        /*000c*/ 	.word	0x00000000
        /*0010*/ 	.short	0x0008
        /*0012*/ 	.short	0x0038
        /*0014*/ 	.byte	0x00, 0xf0, 0x11, 0x00


	//----- nvinfo : EIATTR_KPARAM_INFO
	.align		4
.L_118:
        /*0018*/ 	.byte	0x04, 0x17
        /*001a*/ 	.short	(.L_120 - .L_119)
.L_119:
        /*001c*/ 	.word	0x00000000
        /*0020*/ 	.short	0x0007
        /*0022*/ 	.short	0x0034
        /*0024*/ 	.byte	0x00, 0xf0, 0x11, 0x00


	//----- nvinfo : EIATTR_KPARAM_INFO
	.align		4
.L_120:
        /*0028*/ 	.byte	0x04, 0x17
        /*002a*/ 	.short	(.L_122 - .L_121)
.L_121:
        /*002c*/ 	.word	0x00000000
        /*0030*/ 	.short	0x0006
        /*0032*/ 	.short	0x0030
        /*0034*/ 	.byte	0x00, 0xf0, 0x11, 0x00


	//----- nvinfo : EIATTR_KPARAM_INFO
	.align		4
.L_122:
        /*0038*/ 	.byte	0x04, 0x17
        /*003a*/ 	.short	(.L_124 - .L_123)
.L_123:
        /*003c*/ 	.word	0x00000000
        /*0040*/ 	.short	0x0005
        /*0042*/ 	.short	0x0028
        /*0044*/ 	.byte	0x00, 0xf5, 0x21, 0x00


	//----- nvinfo : EIATTR_KPARAM_INFO
	.align		4
.L_124:
        /*0048*/ 	.byte	0x04, 0x17
        /*004a*/ 	.short	(.L_126 - .L_125)
.L_125:
        /*004c*/ 	.word	0x00000000
        /*0050*/ 	.short	0x0004
        /*0052*/ 	.short	0x0020
        /*0054*/ 	.byte	0x00, 0xf5, 0x21, 0x00


	//----- nvinfo : EIATTR_KPARAM_INFO
	.align		4
.L_126:
        /*0058*/ 	.byte	0x04, 0x17
        /*005a*/ 	.short	(.L_128 - .L_127)
.L_127:
        /*005c*/ 	.word	0x00000000
        /*0060*/ 	.short	0x0003
        /*0062*/ 	.short	0x0018
        /*0064*/ 	.byte	0x00, 0xf0, 0x11, 0x00


	//----- nvinfo : EIATTR_KPARAM_INFO
	.align		4
.L_128:
        /*0068*/ 	.byte	0x04, 0x17
        /*006a*/ 	.short	(.L_130 - .L_129)
.L_129:
        /*006c*/ 	.word	0x00000000
        /*0070*/ 	.short	0x0002
        /*0072*/ 	.short	0x0010
        /*0074*/ 	.byte	0x00, 0xf5, 0x21, 0x00


	//----- nvinfo : EIATTR_KPARAM_INFO
	.align		4
.L_130:
        /*0078*/ 	.byte	0x04, 0x17
        /*007a*/ 	.short	(.L_132 - .L_131)
.L_131:
        /*007c*/ 	.word	0x00000000
        /*0080*/ 	.short	0x0001
        /*0082*/ 	.short	0x0008
        /*0084*/ 	.byte	0x00, 0xf0, 0x11, 0x00


	//----- nvinfo : EIATTR_KPARAM_INFO
	.align		4
.L_132:
        /*0088*/ 	.byte	0x04, 0x17
        /*008a*/ 	.short	(.L_134 - .L_133)
.L_133:
        /*008c*/ 	.word	0x00000000
        /*0090*/ 	.short	0x0000
        /*0092*/ 	.short	0x0000
        /*0094*/ 	.byte	0x00, 0xf5, 0x21, 0x00


	//----- nvinfo : EIATTR_SPARSE_MMA_MASK
	.align		4
.L_134:
        /*0098*/ 	.byte	0x03, 0x50
        /*009a*/ 	.short	0x0000


	//----- nvinfo : EIATTR_MAXREG_COUNT
	.align		4
        /*009c*/ 	.byte	0x03, 0x1b
        /*009e*/ 	.short	0x00ff


	//----- nvinfo : EIATTR_MERCURY_ISA_VERSION
	.align		4
        /*00a0*/ 	.byte	0x03, 0x5f
        /*00a2*/ 	.short	0x0101


	//----- nvinfo : EIATTR_INT_WARP_WIDE_INSTR_OFFSETS
	.align		4
        /*00a4*/ 	.byte	0x04, 0x31
        /*00a6*/ 	.short	(.L_136 - .L_135)


	//   ....[0]....
.L_135:
        /*00a8*/ 	.word	0x000004c0


	//   ....[1]....
        /*00ac*/ 	.word	0x00000560


	//----- nvinfo : EIATTR_VRC_CTA_INIT_COUNT
	.align		4
.L_136:
        /*00b0*/ 	.byte	0x02, 0x4a
	.zero		1
	.zero		1


	//----- nvinfo : EIATTR_EXIT_INSTR_OFFSETS
	.align		4
        /*00b4*/ 	.byte	0x04, 0x1c
        /*00b6*/ 	.short	(.L_138 - .L_137)


	//   ....[0]....
.L_137:
        /*00b8*/ 	.word	0x000000c0


	//   ....[1]....
        /*00bc*/ 	.word	0x00000160


	//   ....[2]....
        /*00c0*/ 	.word	0x00000420


	//   ....[3]....
        /*00c4*/ 	.word	0x00000480


	//   ....[4]....
        /*00c8*/ 	.word	0x00000590


	//   ....[5]....
        /*00cc*/ 	.word	0x00000640


	//----- nvinfo : EIATTR_CRS_STACK_SIZE
	.align		4
.L_138:
        /*00d0*/ 	.byte	0x04, 0x1e
        /*00d2*/ 	.short	(.L_140 - .L_139)
.L_139:
        /*00d4*/ 	.word	0x00000000


	//----- nvinfo : EIATTR_CBANK_PARAM_SIZE
	.align		4
.L_140:
        /*00d8*/ 	.byte	0x03, 0x19
        /*00da*/ 	.short	0x003c


	//----- nvinfo : EIATTR_PARAM_CBANK
	.align		4
        /*00dc*/ 	.byte	0x04, 0x0a
        /*00de*/ 	.short	(.L_142 - .L_141)
	.align		4
.L_141:
        /*00e0*/ 	.word	index@(.nv.constant0._Z25findBoundaryPixels_kernelPKiiPKhiP14WatershedPixelPiiii)
        /*00e4*/ 	.short	0x0380
        /*00e6*/ 	.short	0x003c


	//----- nvinfo : EIATTR_SW_WAR
	.align		4
.L_142:
        /*00e8*/ 	.byte	0x04, 0x36
        /*00ea*/ 	.short	(.L_144 - .L_143)
.L_143:
        /*00ec*/ 	.word	0x00000008
.L_144:


//--------------------- .nv.info._Z24initializeMarkers_kernelPiiii --------------------------
	.section	.nv.info._Z24initializeMarkers_kernelPiiii,"",@"SHT_CUDA_INFO"
	.sectionflags	@""
	.align	4


	//----- nvinfo : EIATTR_CUDA_API_VERSION
	.align		4
        /*0000*/ 	.byte	0x04, 0x37
        /*0002*/ 	.short	(.L_146 - .L_145)
.L_145:
        /*0004*/ 	.word	0x00000082


	//----- nvinfo : EIATTR_KPARAM_INFO
	.align		4
.L_146:
        /*0008*/ 	.byte	0x04, 0x17
        /*000a*/ 	.short	(.L_148 - .L_147)
.L_147:
        /*000c*/ 	.word	0x00000000
        /*0010*/ 	.short	0x0003
        /*0012*/ 	.short	0x0010
        /*0014*/ 	.byte	0x00, 0xf0, 0x11, 0x00


	//----- nvinfo : EIATTR_KPARAM_INFO
	.align		4
.L_148:
        /*0018*/ 	.byte	0x04, 0x17
        /*001a*/ 	.short	(.L_150 - .L_149)
.L_149:
        /*001c*/ 	.word	0x00000000
        /*0020*/ 	.short	0x0002
        /*0022*/ 	.short	0x000c
        /*0024*/ 	.byte	0x00, 0xf0, 0x11, 0x00


	//----- nvinfo : EIATTR_KPARAM_INFO
	.align		4
.L_150:
        /*0028*/ 	.byte	0x04, 0x17
        /*002a*/ 	.short	(.L_152 - .L_151)
.L_151:
        /*002c*/ 	.word	0x00000000
        /*0030*/ 	.short	0x0001
        /*0032*/ 	.short	0x0008
        /*0034*/ 	.byte	0x00, 0xf0, 0x11, 0x00


	//----- nvinfo : EIATTR_KPARAM_INFO
	.align		4
.L_152:
        /*0038*/ 	.byte	0x04, 0x17
        /*003a*/ 	.short	(.L_154 - .L_153)
.L_153:
        /*003c*/ 	.word	0x00000000
        /*0040*/ 	.short	0x0000
        /*0042*/ 	.short	0x0000
        /*0044*/ 	.byte	0x00, 0xf5, 0x21, 0x00


	//----- nvinfo : EIATTR_SPARSE_MMA_MASK
	.align		4
.L_154:
        /*0048*/ 	.byte	0x03, 0x50
        /*004a*/ 	.short	0x0000


	//----- nvinfo : EIATTR_MAXREG_COUNT
	.align		4
        /*004c*/ 	.byte	0x03, 0x1b
        /*004e*/ 	.short	0x00ff


	//----- nvinfo : EIATTR_MERCURY_ISA_VERSION
	.align		4
        /*0050*/ 	.byte	0x03, 0x5f
        /*0052*/ 	.short	0x0101


	//----- nvinfo : EIATTR_VRC_CTA_INIT_COUNT
	.align		4
        /*0054*/ 	.byte	0x02, 0x4a
	.zero		1
	.zero		1


	//----- nvinfo : EIATTR_EXIT_INSTR_OFFSETS
	.align		4
        /*0058*/ 	.byte	0x04, 0x1c
        /*005a*/ 	.short	(.L_156 - .L_155)


	//   ....[0]....
.L_155:
        /*005c*/ 	.word	0x000000d0


	//   ....[1]....
        /*0060*/ 	.word	0x00000170


	//   ....[2]....
        /*0064*/ 	.word	0x000001a0


	//----- nvinfo : EIATTR_CBANK_PARAM_SIZE
	.align		4
.L_156:
        /*0068*/ 	.byte	0x03, 0x19
        /*006a*/ 	.short	0x0014


	//----- nvinfo : EIATTR_PARAM_CBANK
	.align		4
        /*006c*/ 	.byte	0x04, 0x0a
        /*006e*/ 	.short	(.L_158 - .L_157)
	.align		4
.L_157:
        /*0070*/ 	.word	index@(.nv.constant0._Z24initializeMarkers_kernelPiiii)
        /*0074*/ 	.short	0x0380
        /*0076*/ 	.short	0x0014


	//----- nvinfo : EIATTR_SW_WAR
	.align		4
.L_158:
        /*0078*/ 	.byte	0x04, 0x36
        /*007a*/ 	.short	(.L_160 - .L_159)
.L_159:
        /*007c*/ 	.word	0x00000008
.L_160:


//--------------------- .nv.info._Z22computeGradient_kernelPKhiPhiiih --------------------------
	.section	.nv.info._Z22computeGradient_kernelPKhiPhiiih,"",@"SHT_CUDA_INFO"
	.sectionflags	@""
	.align	4


	//----- nvinfo : EIATTR_CUDA_API_VERSION
	.align		4
        /*0000*/ 	.byte	0x04, 0x37
        /*0002*/ 	.short	(.L_162 - .L_161)
.L_161:
        /*0004*/ 	.word	0x00000082


	//----- nvinfo : EIATTR_KPARAM_INFO
	.align		4
.L_162:
        /*0008*/ 	.byte	0x04, 0x17
        /*000a*/ 	.short	(.L_164 - .L_163)
.L_163:
        /*000c*/ 	.word	0x00000000
        /*0010*/ 	.short	0x0006
        /*0012*/ 	.short	0x0024
        /*0014*/ 	.byte	0x00, 0xf0, 0x05, 0x00


	//----- nvinfo : EIATTR_KPARAM_INFO
	.align		4
.L_164:
        /*0018*/ 	.byte	0x04, 0x17
        /*001a*/ 	.short	(.L_166 - .L_165)
.L_165:
        /*001c*/ 	.word	0x00000000
        /*0020*/ 	.short	0x0005
        /*0022*/ 	.short	0x0020
        /*0024*/ 	.byte	0x00, 0xf0, 0x11, 0x00


	//----- nvinfo : EIATTR_KPARAM_INFO
	.align		4
.L_166:
        /*0028*/ 	.byte	0x04, 0x17
        /*002a*/ 	.short	(.L_168 - .L_167)
.L_167:
        /*002c*/ 	.word	0x00000000
        /*0030*/ 	.short	0x0004
        /*0032*/ 	.short	0x001c
        /*0034*/ 	.byte	0x00, 0xf0, 0x11, 0x00


	//----- nvinfo : EIATTR_KPARAM_INFO
	.align		4
.L_168:
        /*0038*/ 	.byte	0x04, 0x17
        /*003a*/ 	.short	(.L_170 - .L_169)
.L_169:
        /*003c*/ 	.word	0x00000000
        /*0040*/ 	.short	0x0003
        /*0042*/ 	.short	0x0018
        /*0044*/ 	.byte	0x00, 0xf0, 0x11, 0x00


	//----- nvinfo : EIATTR_KPARAM_INFO
	.align		4
.L_170:
        /*0048*/ 	.byte	0x04, 0x17
        /*004a*/ 	.short	(.L_172 - .L_171)
.L_171:
        /*004c*/ 	.word	0x00000000
        /*0050*/ 	.short	0x0002
        /*0052*/ 	.short	0x0010
        /*0054*/ 	.byte	0x00, 0xf5, 0x21, 0x00


	//----- nvinfo : EIATTR_KPARAM_INFO
	.align		4
.L_172:
        /*0058*/ 	.byte	0x04, 0x17
        /*005a*/ 	.short	(.L_174 - .L_173)
.L_173:
        /*005c*/ 	.word	0x00000000
        /*0060*/ 	.short	0x0001
        /*0062*/ 	.short	0x0008
        /*0064*/ 	.byte	0x00, 0xf0, 0x11, 0x00


	//----- nvinfo : EIATTR_KPARAM_INFO
	.align		4
.L_174:
        /*0068*/ 	.byte	0x04, 0x17
        /*006a*/ 	.short	(.L_176 - .L_175)
.L_175:
        /*006c*/ 	.word	0x00000000
        /*0070*/ 	.short	0x0000
        /*0072*/ 	.short	0x0000
        /*0074*/ 	.byte	0x00, 0xf5, 0x21, 0x00


	//----- nvinfo : EIATTR_SPARSE_MMA_MASK
	.align		4
.L_176:
        /*0078*/ 	.byte	0x03, 0x50
        /*007a*/ 	.short	0x0000


	//----- nvinfo : EIATTR_MAXREG_COUNT
	.align		4
        /*007c*/ 	.byte	0x03, 0x1b
        /*007e*/ 	.short	0x00ff


	//----- nvinfo : EIATTR_MERCURY_ISA_VERSION
	.align		4
        /*0080*/ 	.byte	0x03, 0x5f
        /*0082*/ 	.short	0x0101


	//----- nvinfo : EIATTR_VRC_CTA_INIT_COUNT
	.align		4
        /*0084*/ 	.byte	0x02, 0x4a
	.zero		1
	.zero		1


	//----- nvinfo : EIATTR_EXIT_INSTR_OFFSETS
	.align		4
        /*0088*/ 	.byte	0x04, 0x1c
        /*008a*/ 	.short	(.L_178 - .L_177)


	//   ....[0]....
.L_177:
        /*008c*/ 	.word	0x000000d0


	//   ....[1]....
        /*0090*/ 	.word	0x000006a0


	//----- nvinfo : EIATTR_CRS_STACK_SIZE
	.align		4
.L_178:
        /*0094*/ 	.byte	0x04, 0x1e
        /*0096*/ 	.short	(.L_180 - .L_179)
.L_179:
        /*0098*/ 	.word	0x00000000


	//----- nvinfo : EIATTR_CBANK_PARAM_SIZE
	.align		4
.L_180:
        /*009c*/ 	.byte	0x03, 0x19
        /*009e*/ 	.short	0x0025


	//----- nvinfo : EIATTR_PARAM_CBANK
	.align		4
        /*00a0*/ 	.byte	0x04, 0x0a
        /*00a2*/ 	.short	(.L_182 - .L_181)
	.align		4
.L_181:
        /*00a4*/ 	.word	index@(.nv.constant0._Z22computeGradient_kernelPKhiPhiiih)
        /*00a8*/ 	.short	0x0380
        /*00aa*/ 	.short	0x0025


	//----- nvinfo : EIATTR_SW_WAR
	.align		4
.L_182:
        /*00ac*/ 	.byte	0x04, 0x36
        /*00ae*/ 	.short	(.L_184 - .L_183)
.L_183:
        /*00b0*/ 	.word	0x00000008
.L_184:


//--------------------- .nv.callgraph             --------------------------
	.section	.nv.callgraph,"",@"SHT_CUDA_CALLGRAPH"
	.align	4
	.sectionentsize	8
	.align		4
        /*0000*/ 	.word	0x00000000
	.align		4
        /*0004*/ 	.word	0xffffffff
	.align		4
        /*0008*/ 	.word	0x00000000
	.align		4
        /*000c*/ 	.word	0xfffffffe
	.align		4
        /*0010*/ 	.word	0x00000000
	.align		4
        /*0014*/ 	.word	0xfffffffd
	.align		4
        /*0018*/ 	.word	0x00000000
	.align		4
        /*001c*/ 	.word	0xfffffffc


//--------------------- .nv.constant4             --------------------------
	.section	.nv.constant4,"a",@progbits
	.align	8
	.align		8
.nv.constant4:
        /*0000*/ 	.dword	_ZN34_INTERNAL_3332e447_4_k_cu_18d1575c4cuda3std3__45__cpo5beginE
	.align		8
        /*0008*/ 	.dword	_ZN34_INTERNAL_3332e447_4_k_cu_18d1575c4cuda3std3__45__cpo3endE
	.align		8
        /*0010*/ 	.dword	_ZN34_INTERNAL_3332e447_4_k_cu_18d1575c4cuda3std3__45__cpo6cbeginE
	.align		8
        /*0018*/ 	.dword	_ZN34_INTERNAL_3332e447_4_k_cu_18d1575c4cuda3std3__45__cpo4cendE
	.align		8
        /*0020*/ 	.dword	_ZN34_INTERNAL_3332e447_4_k_cu_18d1575c4cuda3std3__45__cpo6rbeginE
	.align		8
        /*0028*/ 	.dword	_ZN34_INTERNAL_3332e447_4_k_cu_18d1575c4cuda3std3__45__cpo4rendE
	.align		8
        /*0030*/ 	.dword	_ZN34_INTERNAL_3332e447_4_k_cu_18d1575c4cuda3std3__45__cpo7crbeginE
	.align		8
        /*0038*/ 	.dword	_ZN34_INTERNAL_3332e447_4_k_cu_18d1575c4cuda3std3__45__cpo5crendE
	.align		8
        /*0040*/ 	.dword	_ZN34_INTERNAL_3332e447_4_k_cu_18d1575c4cuda3std3__436_GLOBAL__N__3332e447_4_k_cu_18d1575c6ignoreE
	.align		8
        /*0048*/ 	.dword	_ZN34_INTERNAL_3332e447_4_k_cu_18d1575c4cuda3std3__419piecewise_constructE
	.align		8
        /*0050*/ 	.dword	_ZN34_INTERNAL_3332e447_4_k_cu_18d1575c4cuda3std3__48in_placeE
	.align		8
        /*0058*/ 	.dword	_ZN34_INTERNAL_3332e447_4_k_cu_18d1575c4cuda3std3__420unreachable_sentinelE
	.align		8
        /*0060*/ 	.dword	_ZN34_INTERNAL_3332e447_4_k_cu_18d1575c4cuda3std3__47nulloptE
	.align		8
        /*0068*/ 	.dword	_ZN34_INTERNAL_3332e447_4_k_cu_18d1575c4cuda3std3__48unexpectE
	.align		8
        /*0070*/ 	.dword	_ZN34_INTERNAL_3332e447_4_k_cu_18d1575c4cuda3std6ranges3__45__cpo4swapE
	.align		8
        /*0078*/ 	.dword	_ZN34_INTERNAL_3332e447_4_k_cu_18d1575c4cuda3std6ranges3__45__cpo9iter_moveE
	.align		8
        /*0080*/ 	.dword	_ZN34_INTERNAL_3332e447_4_k_cu_18d1575c4cuda3std6ranges3__45__cpo5beginE
	.align		8
        /*0088*/ 	.dword	_ZN34_INTERNAL_3332e447_4_k_cu_18d1575c4cuda3std6ranges3__45__cpo3endE
	.align		8
        /*0090*/ 	.dword	_ZN34_INTERNAL_3332e447_4_k_cu_18d1575c4cuda3std6ranges3__45__cpo6cbeginE
	.align		8
        /*0098*/ 	.dword	_ZN34_INTERNAL_3332e447_4_k_cu_18d1575c4cuda3std6ranges3__45__cpo4cendE
	.align		8
        /*00a0*/ 	.dword	_ZN34_INTERNAL_3332e447_4_k_cu_18d1575c4cuda3std6ranges3__45__cpo7advanceE
	.align		8
        /*00a8*/ 	.dword	_ZN34_INTERNAL_3332e447_4_k_cu_18d1575c4cuda3std6ranges3__45__cpo9iter_swapE
	.align		8
        /*00b0*/ 	.dword	_ZN34_INTERNAL_3332e447_4_k_cu_18d1575c4cuda3std6ranges3__45__cpo4nextE
	.align		8
        /*00b8*/ 	.dword	_ZN34_INTERNAL_3332e447_4_k_cu_18d1575c4cuda3std6ranges3__45__cpo4prevE
	.align		8
        /*00c0*/ 	.dword	_ZN34_INTERNAL_3332e447_4_k_cu_18d1575c4cuda3std6ranges3__45__cpo4dataE
	.align		8
        /*00c8*/ 	.dword	_ZN34_INTERNAL_3332e447_4_k_cu_18d1575c4cuda3std6ranges3__45__cpo5cdataE
	.align		8
        /*00d0*/ 	.dword	_ZN34_INTERNAL_3332e447_4_k_cu_18d1575c4cuda3std6ranges3__45__cpo4sizeE
	.align		8
        /*00d8*/ 	.dword	_ZN34_INTERNAL_3332e447_4_k_cu_18d1575c4cuda3std6ranges3__45__cpo5ssizeE
	.align		8
        /*00e0*/ 	.dword	_ZN34_INTERNAL_3332e447_4_k_cu_18d1575c4cuda3std6ranges3__45__cpo8distanceE
	.align		8
        /*00e8*/ 	.dword	_ZN34_INTERNAL_3332e447_4_k_cu_18d1575c6thrust24THRUST_300001_SM_1000_NS8cuda_cub3parE
	.align		8
        /*00f0*/ 	.dword	_ZN34_INTERNAL_3332e447_4_k_cu_18d1575c6thrust24THRUST_300001_SM_1000_NS8cuda_cub10par_nosyncE
	.align		8
        /*00f8*/ 	.dword	_ZN34_INTERNAL_3332e447_4_k_cu_18d1575c6thrust24THRUST_300001_SM_1000_NS6system6detail10sequential3seqE
	.align		8
        /*0100*/ 	.dword	_ZN34_INTERNAL_3332e447_4_k_cu_18d1575c6thrust24THRUST_300001_SM_1000_NS6system3cpp3parE
	.align		8
        /*0108*/ 	.dword	_ZN34_INTERNAL_3332e447_4_k_cu_18d1575c6thrust24THRUST_300001_SM_1000_NS12placeholders2_1E
	.align		8
        /*0110*/ 	.dword	_ZN34_INTERNAL_3332e447_4_k_cu_18d1575c6thrust24THRUST_300001_SM_1000_NS12placeholders2_2E
	.align		8
        /*0118*/ 	.dword	_ZN34_INTERNAL_3332e447_4_k_cu_18d1575c6thrust24THRUST_300001_SM_1000_NS12placeholders2_3E
	.align		8
        /*0120*/ 	.dword	_ZN34_INTERNAL_3332e447_4_k_cu_18d1575c6thrust24THRUST_300001_SM_1000_NS12placeholders2_4E
	.align		8
        /*0128*/ 	.dword	_ZN34_INTERNAL_3332e447_4_k_cu_18d1575c6thrust24THRUST_300001_SM_1000_NS12placeholders2_5E
	.align		8
        /*0130*/ 	.dword	_ZN34_INTERNAL_3332e447_4_k_cu_18d1575c6thrust24THRUST_300001_SM_1000_NS12placeholders2_6E
	.align		8
        /*0138*/ 	.dword	_ZN34_INTERNAL_3332e447_4_k_cu_18d1575c6thrust24THRUST_300001_SM_1000_NS12placeholders2_7E
	.align		8
        /*0140*/ 	.dword	_ZN34_INTERNAL_3332e447_4_k_cu_18d1575c6thrust24THRUST_300001_SM_1000_NS12placeholders2_8E
	.align		8
        /*0148*/ 	.dword	_ZN34_INTERNAL_3332e447_4_k_cu_18d1575c6thrust24THRUST_300001_SM_1000_NS12placeholders2_9E
	.align		8
        /*0150*/ 	.dword	_ZN34_INTERNAL_3332e447_4_k_cu_18d1575c6thrust24THRUST_300001_SM_1000_NS12placeholders3_10E
	.align		8
        /*0158*/ 	.dword	_ZN34_INTERNAL_3332e447_4_k_cu_18d1575c6thrust24THRUST_300001_SM_1000_NS3seqE
	.align		8
        /*0160*/ 	.dword	_ZN34_INTERNAL_3332e447_4_k_cu_18d1575c6thrust24THRUST_300001_SM_1000_NS6deviceE


//--------------------- .text._ZN3cub18CUB_300001_SM_10006detail11EmptyKernelIvEEvv --------------------------
	.section	.text._ZN3cub18CUB_300001_SM_10006detail11EmptyKernelIvEEvv,"ax",@progbits
	.align	128
        .global         _ZN3cub18CUB_300001_SM_10006detail11EmptyKernelIvEEvv
        .type           _ZN3cub18CUB_300001_SM_10006detail11EmptyKernelIvEEvv,@function
        .size           _ZN3cub18CUB_300001_SM_10006detail11EmptyKernelIvEEvv,(.L_x_33 - _ZN3cub18CUB_300001_SM_10006detail11EmptyKernelIvEEvv)
        .other          _ZN3cub18CUB_300001_SM_10006detail11EmptyKernelIvEEvv,@"STO_CUDA_ENTRY STV_DEFAULT"
_ZN3cub18CUB_300001_SM_10006detail11EmptyKernelIvEEvv:
.text._ZN3cub18CUB_300001_SM_10006detail11EmptyKernelIvEEvv:
[----:B------:R-:W-:Y:S01]  /*0000*/  LDC R1, c[0x0][0x37c] ;  /* 0x0000df00ff017b82 */ /* 0x000fe20000000800 */
[----:B------:R-:W-:Y:S05]  /*0010*/  EXIT ;  /* 0x000000000000794d */ /* 0x000fea0003800000 */
.L_x_0:
[----:B------:R-:W-:-:S00]  /*0020*/  BRA `(.L_x_0) ;  /* 0xfffffffc00fc7947 */ /* 0x000fc0000383ffff */
[----:B------:R-:W-:-:S00]  /*0030*/  NOP ;  /* 0x0000000000007918 */ /* 0x000fc00000000000 */
        /* <DEDUP_REMOVED lines=12> */
.L_x_33:


//--------------------- .text._Z29processWatershedPixels_kernelPK14WatershedPixeliPiiiiPS_S2_PKhi --------------------------
	.section	.text._Z29processWatershedPixels_kernelPK14WatershedPixeliPiiiiPS_S2_PKhi,"ax",@progbits
	.align	128
        .global         _Z29processWatershedPixels_kernelPK14WatershedPixeliPiiiiPS_S2_PKhi
        .type           _Z29processWatershedPixels_kernelPK14WatershedPixeliPiiiiPS_S2_PKhi,@function
        .size           _Z29processWatershedPixels_kernelPK14WatershedPixeliPiiiiPS_S2_PKhi,(.L_x_34 - _Z29processWatershedPixels_kernelPK14WatershedPixeliPiiiiPS_S2_PKhi)
        .other          _Z29processWatershedPixels_kernelPK14WatershedPixeliPiiiiPS_S2_PKhi,@"STO_CUDA_ENTRY STV_DEFAULT"
_Z29processWatershedPixels_kernelPK14WatershedPixeliPiiiiPS_S2_PKhi:
.text._Z29processWatershedPixels_kernelPK14WatershedPixeliPiiiiPS_S2_PKhi:
[----:B------:R-:W-:Y:S01]  /*0000*/  LDC R1, c[0x0][0x37c] ;  /* 0x0000df00ff017b82 */ /* 0x000fe20000000800 */
[----:B------:R-:W0:Y:S07]  /*0010*/  S2R R0, SR_TID.X ;  /* 0x0000000000007919 */ /* 0x000e2e0000002100 */
[----:B------:R-:W0:Y:S01]  /*0020*/  S2UR UR4, SR_CTAID.X ;  /* 0x00000000000479c3 */ /* 0x000e220000002500 */
[----:B------:R-:W1:Y:S07]  /*0030*/  LDCU UR5, c[0x0][0x388] ;  /* 0x00007100ff0577ac */ /* 0x000e6e0008000800 */
[----:B------:R-:W0:Y:S02]  /*0040*/  LDC R5, c[0x0][0x360] ;  /* 0x0000d800ff057b82 */ /* 0x000e240000000800 */
[----:B0-----:R-:W-:-:S05]  /*0050*/  IMAD R5, R5, UR4, R0 ;  /* 0x0000000405057c24 */ /* 0x001fca000f8e0200 */
[----:B-1----:R-:W-:-:S13]  /*0060*/  ISETP.GE.AND P0, PT, R5, UR5, PT ;  /* 0x0000000505007c0c */ /* 0x002fda000bf06270 */
[----:B------:R-:W-:Y:S05]  /*0070*/  @P0 EXIT ;  /* 0x000000000000094d */ /* 0x000fea0003800000 */
[----:B------:R-:W0:Y:S01]  /*0080*/  LDC.64 R2, c[0x0][0x380] ;  /* 0x0000e000ff027b82 */ /* 0x000e220000000a00 */
[----:B------:R-:W1:Y:S01]  /*0090*/  LDCU.64 UR4, c[0x0][0x358] ;  /* 0x00006b00ff0477ac */ /* 0x000e620008000a00 */
[----:B------:R-:W2:Y:S06]  /*00a0*/  LDCU.64 UR8, c[0x0][0x390] ;  /* 0x00007200ff0877ac */ /* 0x000eac0008000a00 */
[----:B------:R-:W3:Y:S01]  /*00b0*/  LDC R17, c[0x0][0x398] ;  /* 0x0000e600ff117b82 */ /* 0x000ee20000000800 */
[----:B0-----:R-:W-:-:S05]  /*00c0*/  IMAD.WIDE R2, R5, 0xc, R2 ;  /* 0x0000000c05027825 */ /* 0x001fca00078e0202 */
[----:B-1----:R-:W3:Y:S04]  /*00d0*/  LDG.E R9, desc[UR4][R2.64+0x4] ;  /* 0x0000040402097981 */ /* 0x002ee8000c1e1900 */
[----:B------:R-:W4:Y:S01]  /*00e0*/  LDG.E R8, desc[UR4][R2.64] ;  /* 0x0000000402087981 */ /* 0x000f22000c1e1900 */
[----:B---3--:R-:W-:-:S05]  /*00f0*/  IMAD R0, R9, R17, RZ ;  /* 0x0000001109007224 */ /* 0x008fca00078e02ff */
[----:B--2---:R-:W-:-:S04]  /*0100*/  IADD3 R6, P0, PT, R0, UR8, RZ ;  /* 0x0000000800067c10 */ /* 0x004fc8000ff1e0ff */
[----:B------:R-:W-:-:S03]  /*0110*/  LEA.HI.X.SX32 R7, R0, UR9, 0x1, P0 ;  /* 0x0000000900077c11 */ /* 0x000fc600080f0eff */
[----:B----4-:R-:W-:-:S05]  /*0120*/  IMAD.WIDE R12, R8, 0x4, R6 ;  /* 0x00000004080c7825 */ /* 0x010fca00078e0206 */
[----:B------:R-:W2:Y:S02]  /*0130*/  LDG.E R4, desc[UR4][R12.64] ;  /* 0x000000040c047981 */ /* 0x000ea4000c1e1900 */
[----:B--2---:R-:W-:-:S13]  /*0140*/  ISETP.NE.AND P0, PT, R4, -0x2, PT ;  /* 0xfffffffe0400780c */ /* 0x004fda0003f05270 */
[----:B------:R-:W-:Y:S05]  /*0150*/  @P0 EXIT ;  /* 0x000000000000094d */ /* 0x000fea0003800000 */
[----:B------:R-:W0:Y:S01]  /*0160*/  LDC R16, c[0x0][0x3a0] ;  /* 0x0000e800ff107b82 */ /* 0x000e220000000800 */
[----:B------:R-:W1:Y:S01]  /*0170*/  LDCU UR7, c[0x0][0x39c] ;  /* 0x00007380ff0777ac */ /* 0x000e620008000800 */
[----:B------:R-:W-:-:S04]  /*0180*/  VIADD R15, R8, 0xffffffff ;  /* 0xffffffff080f7836 */ /* 0x000fc80000000000 */
[----:B------:R-:W-:Y:S01]  /*0190*/  IMAD.WIDE.U32 R10, R15, 0x4, R6 ;  /* 0x000000040f0a7825 */ /* 0x000fe200078e0006 */
[----:B-1----:R-:W-:-:S04]  /*01a0*/  ISETP.GT.AND P0, PT, R8, UR7, PT ;  /* 0x0000000708007c0c */ /* 0x002fc8000bf04270 */
[----:B------:R-:W-:Y:S02]  /*01b0*/  ISETP.GT.AND P0, PT, R8, RZ, !P0 ;  /* 0x000000ff0800720c */ /* 0x000fe40004704270 */
[----:B0-----:R-:W-:-:S04]  /*01c0*/  ISETP.GE.AND P1, PT, R9, R16, PT ;  /* 0x000000100900720c */ /* 0x001fc80003f26270 */
[----:B------:R-:W-:-:S04]  /*01d0*/  ISETP.GT.AND P1, PT, R9, -0x1, !P1 ;  /* 0xffffffff0900780c */ /* 0x000fc80004f24270 */
[----:B------:R-:W-:-:S13]  /*01e0*/  PLOP3.LUT P0, PT, P0, P1, PT, 0x80, 0x8 ;  /* 0x000000000008781c */ /* 0x000fda0000703070 */
[----:B------:R-:W2:Y:S01]  /*01f0*/  @P0 LDG.E R2, desc[UR4][R10.64] ;  /* 0x000000040a020981 */ /* 0x000ea2000c1e1900 */
[----:B------:R-:W-:Y:S01]  /*0200*/  VIADD R14, R8, 0x1 ;  /* 0x00000001080e7836 */ /* 0x000fe20000000000 */
[----:B------:R-:W-:Y:S01]  /*0210*/  BSSY.RECONVERGENT B0, `(.L_x_1) ;  /* 0x0000012000007945 */ /* 0x000fe20003800200 */
[----:B------:R-:W-:-:S03]  /*0220*/  IMAD.MOV.U32 R4, RZ, RZ, RZ ;  /* 0x000000ffff047224 */ /* 0x000fc600078e00ff */
[----:B------:R-:W-:-:S04]  /*0230*/  ISETP.GE.AND P2, PT, R14, UR7, PT ;  /* 0x000000070e007c0c */ /* 0x000fc8000bf46270 */
[----:B------:R-:W-:-:S04]  /*0240*/  ISETP.GT.AND P2, PT, R8, -0x2, !P2 ;  /* 0xfffffffe0800780c */ /* 0x000fc80005744270 */
[----:B------:R-:W-:Y:S02]  /*0250*/  PLOP3.LUT P1, PT, P2, P1, PT, 0x80, 0x8 ;  /* 0x000000000008781c */ /* 0x000fe40001723070 */
[----:B--2---:R-:W-:Y:S01]  /*0260*/  @P0 VIMNMX R4, PT, PT, RZ, R2, !PT ;  /* 0x00000002ff040248 */ /* 0x004fe20007fe0100 */
[----:B------:R-:W-:-:S04]  /*0270*/  IMAD.WIDE.U32 R2, R14, 0x4, R6 ;  /* 0x000000040e027825 */ /* 0x000fc800078e0006 */
[----:B------:R-:W-:-:S06]  /*0280*/  IMAD.MOV.U32 R18, RZ, RZ, R4 ;  /* 0x000000ffff127224 */ /* 0x000fcc00078e0004 */
[----:B------:R-:W-:Y:S05]  /*0290*/  @!P1 BRA `(.L_x_2) ;  /* 0x0000000000249947 */ /* 0x000fea0003800000 */
[----:B------:R-:W2:Y:S02]  /*02a0*/  LDG.E R5, desc[UR4][R2.64] ;  /* 0x0000000402057981 */ /* 0x000ea4000c1e1900 */
[----:B--2---:R-:W-:-:S13]  /*02b0*/  ISETP.GE.AND P2, PT, R5, 0x1, PT ;  /* 0x000000010500780c */ /* 0x004fda0003f46270 */
[----:B------:R-:W-:Y:S05]  /*02c0*/  @!P2 BRA `(.L_x_2) ;  /* 0x000000000018a947 */ /* 0x000fea0003800000 */
[----:B------:R-:W-:Y:S01]  /*02d0*/  ISETP.NE.AND P2, PT, R4, RZ, PT ;  /* 0x000000ff0400720c */ /* 0x000fe20003f45270 */
[----:B------:R-:W-:-:S12]  /*02e0*/  IMAD.MOV.U32 R18, RZ, RZ, R5 ;  /* 0x000000ffff127224 */ /* 0x000fd800078e0005 */
[----:B------:R-:W-:Y:S05]  /*02f0*/  @!P2 BRA `(.L_x_2) ;  /* 0x00000000000ca947 */ /* 0x000fea0003800000 */
[----:B------:R-:W-:-:S13]  /*0300*/  ISETP.NE.AND P2, PT, R4, R5, PT ;  /* 0x000000050400720c */ /* 0x000fda0003f45270 */
[----:B------:R-:W-:Y:S05]  /*0310*/  @P2 BRA `(.L_x_3) ;  /* 0x0000000800c02947 */ /* 0x000fea0003800000 */
[----:B------:R-:W-:-:S07]  /*0320*/  IMAD.MOV.U32 R18, RZ, RZ, R4 ;  /* 0x000000ffff127224 */ /* 0x000fce00078e0004 */
.L_x_2:
[----:B------:R-:W-:Y:S05]  /*0330*/  BSYNC.RECONVERGENT B0 ;  /* 0x0000000000007941 */ /* 0x000fea0003800200 */
.L_x_1:
[----:B------:R-:W-:Y:S01]  /*0340*/  ISETP.GE.AND P2, PT, R8, UR7, PT ;  /* 0x0000000708007c0c */ /* 0x000fe2000bf46270 */
[----:B------:R-:W-:Y:S01]  /*0350*/  IMAD.IADD R0, R0, 0x1, -R17 ;  /* 0x0000000100007824 */ /* 0x000fe200078e0a11 */
[C---:B------:R-:W-:Y:S01]  /*0360*/  ISETP.GT.AND P3, PT, R9.reuse, R16, PT ;  /* 0x000000100900720c */ /* 0x040fe20003f64270 */
[----:B------:R-:W-:Y:S01]  /*0370*/  BSSY.RECONVERGENT B1, `(.L_x_4) ;  /* 0x0000012000017945 */ /* 0x000fe20003800200 */
[----:B------:R-:W-:Y:S01]  /*0380*/  ISETP.GT.AND P2, PT, R8, -0x1, !P2 ;  /* 0xffffffff0800780c */ /* 0x000fe20005744270 */
[----:B------:R-:W-:Y:S01]  /*0390*/  IMAD.MOV.U32 R19, RZ, RZ, R18 ;  /* 0x000000ffff137224 */ /* 0x000fe200078e0012 */
[----:B------:R-:W-:Y:S02]  /*03a0*/  ISETP.GT.AND P3, PT, R9, RZ, !P3 ;  /* 0x000000ff0900720c */ /* 0x000fe40005f64270 */
[----:B------:R-:W-:Y:S02]  /*03b0*/  IADD3 R4, P4, PT, R0, UR8, RZ ;  /* 0x0000000800047c10 */ /* 0x000fe4000ff9e0ff */
[----:B------:R-:W-:-:S02]  /*03c0*/  PLOP3.LUT P3, PT, P2, P3, PT, 0x80, 0x8 ;  /* 0x000000000008781c */ /* 0x000fc40001767070 */
[----:B------:R-:W-:-:S03]  /*03d0*/  LEA.HI.X.SX32 R5, R0, UR9, 0x1, P4 ;  /* 0x0000000900057c11 */ /* 0x000fc6000a0f0eff */
[----:B------:R-:W-:-:S08]  /*03e0*/  IMAD.WIDE.U32 R4, R8, 0x4, R4 ;  /* 0x0000000408047825 */ /* 0x000fd000078e0004 */
        /* <DEDUP_REMOVED lines=10> */
.L_x_5:
[----:B------:R-:W-:Y:S05]  /*0490*/  BSYNC.RECONVERGENT B1 ;  /* 0x0000000000017941 */ /* 0x000fea0003800200 */
.L_x_4:
[----:B------:R-:W-:Y:S01]  /*04a0*/  VIADD R0, R9, 0x1 ;  /* 0x0000000109007836 */ /* 0x000fe20000000000 */
[----:B------:R-:W-:Y:S01]  /*04b0*/  IADD3 R6, P5, PT, R6, R17, RZ ;  /* 0x0000001106067210 */ /* 0x000fe20007fbe0ff */
[----:B------:R-:W-:Y:S03]  /*04c0*/  BSSY.RECONVERGENT B2, `(.L_x_6) ;  /* 0x0000011000027945 */ /* 0x000fe60003800200 */
[----:B------:R-:W-:Y:S02]  /*04d0*/  ISETP.GE.AND P4, PT, R0, R16, PT ;  /* 0x000000100000720c */ /* 0x000fe40003f86270 */
[----:B------:R-:W-:Y:S01]  /*04e0*/  LEA.HI.X.SX32 R7, R17, R7, 0x1, P5 ;  /* 0x0000000711077211 */ /* 0x000fe200028f0eff */
[----:B------:R-:W-:Y:S01]  /*04f0*/  IMAD.MOV.U32 R17, RZ, RZ, R19 ;  /* 0x000000ffff117224 */ /* 0x000fe200078e0013 */
[----:B------:R-:W-:Y:S01]  /*0500*/  ISETP.GT.AND P4, PT, R9, -0x2, !P4 ;  /* 0xfffffffe0900780c */ /* 0x000fe20006784270 */
[----:B------:R-:W-:-:S03]  /*0510*/  IMAD.WIDE.U32 R6, R8, 0x4, R6 ;  /* 0x0000000408067825 */ /* 0x000fc600078e0006 */
[----:B------:R-:W-:-:S13]  /*0520*/  PLOP3.LUT P2, PT, P2, P4, PT, 0x80, 0x8 ;  /* 0x000000000008781c */ /* 0x000fda0001749070 */
        /* <DEDUP_REMOVED lines=10> */
.L_x_7:
[----:B------:R-:W-:Y:S05]  /*05d0*/  BSYNC.RECONVERGENT B2 ;  /* 0x0000000000027941 */ /* 0x000fea0003800200 */
.L_x_6:
[----:B------:R-:W-:-:S13]  /*05e0*/  ISETP.NE.AND P4, PT, R17, RZ, PT ;  /* 0x000000ff1100720c */ /* 0x000fda0003f85270 */
[----:B------:R-:W-:Y:S05]  /*05f0*/  @!P4 EXIT ;  /* 0x000000000000c94d */ /* 0x000fea0003800000 */
[----:B------:R0:W-:Y:S01]  /*0600*/  STG.E desc[UR4][R12.64], R17 ;  /* 0x000000110c007986 */ /* 0x0001e2000c101904 */
[----:B------:R-:W-:Y:S01]  /*0610*/  BSSY.RECONVERGENT B0, `(.L_x_8) ;  /* 0x0000020000007945 */ /* 0x000fe20003800200 */
[----:B------:R-:W-:-:S03]  /*0620*/  IMAD R16, R16, UR7, RZ ;  /* 0x0000000710107c24 */ /* 0x000fc6000f8e02ff */
[----:B------:R-:W-:Y:S05]  /*0630*/  @!P0 BRA `(.L_x_9) ;  /* 0x0000000000748947 */ /* 0x000fea0003800000 */
[----:B------:R-:W2:Y:S02]  /*0640*/  LDG.E R10, desc[UR4][R10.64] ;  /* 0x000000040a0a7981 */ /* 0x000ea4000c1e1900 */
[----:B--2---:R-:W-:-:S13]  /*0650*/  ISETP.NE.AND P0, PT, R10, -0x2, PT ;  /* 0xfffffffe0a00780c */ /* 0x004fda0003f05270 */
[----:B------:R-:W-:Y:S05]  /*0660*/  @P0 BRA `(.L_x_9) ;  /* 0x0000000000680947 */ /* 0x000fea0003800000 */
[----:B0-----:R-:W0:Y:S01]  /*0670*/  S2R R13, SR_LANEID ;  /* 0x00000000000d7919 */ /* 0x001e220000000000 */
[----:B------:R-:W-:Y:S01]  /*0680*/  VOTEU.ANY UR6, UPT, PT ;  /* 0x0000000000067886 */ /* 0x000fe200038e0100 */
[----:B------:R-:W1:Y:S01]  /*0690*/  LDC.64 R10, c[0x0][0x3b0] ;  /* 0x0000ec00ff0a7b82 */ /* 0x000e620000000a00 */
[----:B------:R-:W0:Y:S08]  /*06a0*/  FLO.U32 R12, UR6 ;  /* 0x00000006000c7d00 */ /* 0x000e3000080e0000 */
[----:B------:R-:W1:Y:S01]  /*06b0*/  POPC R17, UR6 ;  /* 0x0000000600117d09 */ /* 0x000e620008000000 */
[----:B0-----:R-:W-:-:S13]  /*06c0*/  ISETP.EQ.U32.AND P0, PT, R12, R13, PT ;  /* 0x0000000d0c00720c */ /* 0x001fda0003f02070 */
[----:B-1----:R-:W2:Y:S01]  /*06d0*/  @P0 ATOMG.E.ADD.STRONG.GPU PT, R11, desc[UR4][R10.64], R17 ;  /* 0x800000110a0b09a8 */ /* 0x002ea200081ef104 */
[----:B------:R-:W0:Y:S02]  /*06e0*/  S2R R18, SR_LTMASK ;  /* 0x0000000000127919 */ /* 0x000e240000003900 */
[----:B0-----:R-:W-:-:S06]  /*06f0*/  LOP3.LUT R18, R18, UR6, RZ, 0xc0, !PT ;  /* 0x0000000612127c12 */ /* 0x001fcc000f8ec0ff */
[----:B------:R-:W0:Y:S01]  /*0700*/  POPC R18, R18 ;  /* 0x0000001200127309 */ /* 0x000e220000000000 */
[----:B--2---:R-:W0:Y:S02]  /*0710*/  SHFL.IDX PT, R13, R11, R12, 0x1f ;  /* 0x00001f0c0b0d7589 */ /* 0x004e2400000e0000 */
[----:B0-----:R-:W-:-:S05]  /*0720*/  IMAD.IADD R13, R13, 0x1, R18 ;  /* 0x000000010d0d7824 */ /* 0x001fca00078e0212 */
[----:B------:R-:W-:-:S13]  /*0730*/  ISETP.GE.AND P0, PT, R13, R16, PT ;  /* 0x000000100d00720c */ /* 0x000fda0003f06270 */
[----:B------:R-:W-:Y:S05]  /*0740*/  @P0 BRA `(.L_x_9) ;  /* 0x0000000000300947 */ /* 0x000fea0003800000 */
[----:B------:R-:W0:Y:S01]  /*0750*/  LDCU UR6, c[0x0][0x3c0] ;  /* 0x00007800ff0677ac */ /* 0x000e220008000800 */
[----:B------:R-:W1:Y:S01]  /*0760*/  LDC.64 R10, c[0x0][0x3a8] ;  /* 0x0000ea00ff0a7b82 */ /* 0x000e620000000a00 */
[----:B------:R-:W2:Y:S01]  /*0770*/  LDCU.64 UR10, c[0x0][0x3b8] ;  /* 0x00007700ff0a77ac */ /* 0x000ea20008000a00 */
[----:B0-----:R-:W-:-:S05]  /*0780*/  IMAD R12, R9, UR6, RZ ;  /* 0x00000006090c7c24 */ /* 0x001fca000f8e02ff */
[----:B------:R-:W-:Y:S02]  /*0790*/  SHF.R.S32.HI R17, RZ, 0x1f, R12 ;  /* 0x0000001fff117819 */ /* 0x000fe4000001140c */
[----:B--2---:R-:W-:Y:S01]  /*07a0*/  IADD3 R12, P0, P4, R12, UR10, R15 ;  /* 0x0000000a0c0c7c10 */ /* 0x004fe2000fc1e00f */
[----:B-1----:R-:W-:-:S03]  /*07b0*/  IMAD.WIDE R10, R13, 0xc, R10 ;  /* 0x0000000c0d0a7825 */ /* 0x002fc600078e020a */
[----:B------:R-:W-:Y:S02]  /*07c0*/  IADD3.X R13, PT, PT, R17, UR11, RZ, P0, P4 ;  /* 0x0000000b110d7c10 */ /* 0x000fe400087e84ff */
[----:B------:R1:W-:Y:S04]  /*07d0*/  STG.E desc[UR4][R10.64], R15 ;  /* 0x0000000f0a007986 */ /* 0x0003e8000c101904 */
[----:B------:R1:W-:Y:S04]  /*07e0*/  STG.E desc[UR4][R10.64+0x4], R9 ;  /* 0x000004090a007986 */ /* 0x0003e8000c101904 */
[----:B------:R-:W2:Y:S04]  /*07f0*/  LDG.E.U8 R13, desc[UR4][R12.64] ;  /* 0x000000040c0d7981 */ /* 0x000ea8000c1e1100 */
[----:B--2---:R1:W-:Y:S02]  /*0800*/  STG.E.U8 desc[UR4][R10.64+0x8], R13 ;  /* 0x0000080d0a007986 */ /* 0x0043e4000c101104 */
.L_x_9:
[----:B------:R-:W-:Y:S05]  /*0810*/  BSYNC.RECONVERGENT B0 ;  /* 0x0000000000007941 */ /* 0x000fea0003800200 */
.L_x_8:
[----:B------:R-:W-:Y:S04]  /*0820*/  BSSY.RECONVERGENT B0, `(.L_x_10) ;  /* 0x000001f000007945 */ /* 0x000fe80003800200 */
[----:B------:R-:W-:Y:S05]  /*0830*/  @!P1 BRA `(.L_x_11) ;  /* 0x0000000000749947 */ /* 0x000fea0003800000 */
[----:B------:R-:W2:Y:S02]  /*0840*/  LDG.E R2, desc[UR4][R2.64] ;  /* 0x0000000402027981 */ /* 0x000ea4000c1e1900 */
[----:B--2---:R-:W-:-:S13]  /*0850*/  ISETP.NE.AND P0, PT, R2, -0x2, PT ;  /* 0xfffffffe0200780c */ /* 0x004fda0003f05270 */
[----:B------:R-:W-:Y:S05]  /*0860*/  @P0 BRA `(.L_x_11) ;  /* 0x0000000000680947 */ /* 0x000fea0003800000 */
[----:B-1----:R-:W1:Y:S01]  /*0870*/  S2R R11, SR_LANEID ;  /* 0x00000000000b7919 */ /* 0x002e620000000000 */
[----:B------:R-:W-:Y:S01]  /*0880*/  VOTEU.ANY UR6, UPT, PT ;  /* 0x0000000000067886 */ /* 0x000fe200038e0100 */
[----:B------:R-:W2:Y:S01]  /*0890*/  LDC.64 R2, c[0x0][0x3b0] ;  /* 0x0000ec00ff027b82 */ /* 0x000ea20000000a00 */
[----:B------:R-:W1:Y:S08]  /*08a0*/  FLO.U32 R10, UR6 ;  /* 0x00000006000a7d00 */ /* 0x000e7000080e0000 */
[----:B0-----:R-:W2:Y:S01]  /*08b0*/  POPC R13, UR6 ;  /* 0x00000006000d7d09 */ /* 0x001ea20008000000 */
[----:B-1----:R-:W-:-:S13]  /*08c0*/  ISETP.EQ.U32.AND P0, PT, R10, R11, PT ;  /* 0x0000000b0a00720c */ /* 0x002fda0003f02070 */
[----:B--2---:R-:W2:Y:S01]  /*08d0*/  @P0 ATOMG.E.ADD.STRONG.GPU PT, R3, desc[UR4][R2.64], R13 ;  /* 0x8000000d020309a8 */ /* 0x004ea200081ef104 */
        /* <DEDUP_REMOVED lines=17> */
[----:B------:R-:W3:Y:S04]  /*09f0*/  LDG.E.U8 R11, desc[UR4][R10.64] ;  /* 0x000000040a0b7981 */ /* 0x000ee8000c1e1100 */
[----:B---3--:R2:W-:Y:S02]  /*0a00*/  STG.E.U8 desc[UR4][R2.64+0x8], R11 ;  /* 0x0000080b02007986 */ /* 0x0085e4000c101104 */
.L_x_11:
[----:B------:R-:W-:Y:S05]  /*0a10*/  BSYNC.RECONVERGENT B0 ;  /* 0x0000000000007941 */ /* 0x000fea0003800200 */
.L_x_10:
[----:B------:R-:W-:Y:S04]  /*0a20*/  BSSY.RECONVERGENT B0, `(.L_x_12) ;  /* 0x0000020000007945 */ /* 0x000fe80003800200 */
[----:B------:R-:W-:Y:S05]  /*0a30*/  @!P3 BRA `(.L_x_13) ;  /* 0x000000000078b947 */ /* 0x000fea0003800000 */
[----:B------:R-:W3:Y:S02]  /*0a40*/  LDG.E R4, desc[UR4][R4.64] ;  /* 0x0000000404047981 */ /* 0x000ee4000c1e1900 */
[----:B---3--:R-:W-:-:S13]  /*0a50*/  ISETP.NE.AND P0, PT, R4, -0x2, PT ;  /* 0xfffffffe0400780c */ /* 0x008fda0003f05270 */
[----:B------:R-:W-:Y:S05]  /*0a60*/  @P0 BRA `(.L_x_13) ;  /* 0x00000000006c0947 */ /* 0x000fea0003800000 */
[----:B------:R-:W3:Y:S01]  /*0a70*/  S2R R5, SR_LANEID ;  /* 0x0000000000057919 */ /* 0x000ee20000000000 */
[----:B------:R-:W-:Y:S01]  /*0a80*/  VOTEU.ANY UR6, UPT, PT ;  /* 0x0000000000067886 */ /* 0x000fe200038e0100 */
[----:B--2---:R-:W2:Y:S01]  /*0a90*/  LDC.64 R2, c[0x0][0x3b0] ;  /* 0x0000ec00ff027b82 */ /* 0x004ea20000000a00 */
[----:B------:R-:W3:Y:S08]  /*0aa0*/  FLO.U32 R4, UR6 ;  /* 0x0000000600047d00 */ /* 0x000ef000080e0000 */
[----:B-1----:R-:W2:Y:S01]  /*0ab0*/  POPC R11, UR6 ;  /* 0x00000006000b7d09 */ /* 0x002ea20008000000 */
[----:B---3--:R-:W-:-:S13]  /*0ac0*/  ISETP.EQ.U32.AND P0, PT, R4, R5, PT ;  /* 0x000000050400720c */ /* 0x008fda0003f02070 */
[----:B--2---:R-:W2:Y:S01]  /*0ad0*/  @P0 ATOMG.E.ADD.STRONG.GPU PT, R3, desc[UR4][R2.64], R11 ;  /* 0x8000000b020309a8 */ /* 0x004ea200081ef104 */
[----:B------:R-:W1:Y:S02]  /*0ae0*/  S2R R10, SR_LTMASK ;  /* 0x00000000000a7919 */ /* 0x000e640000003900 */
[----:B-1----:R-:W-:-:S06]  /*0af0*/  LOP3.LUT R10, R10, UR6, RZ, 0xc0, !PT ;  /* 0x000000060a0a7c12 */ /* 0x002fcc000f8ec0ff */
[----:B------:R-:W1:Y:S01]  /*0b00*/  POPC R10, R10 ;  /* 0x0000000a000a7309 */ /* 0x000e620000000000 */
[----:B--2---:R-:W1:Y:S02]  /*0b10*/  SHFL.IDX PT, R5, R3, R4, 0x1f ;  /* 0x00001f0403057589 */ /* 0x004e6400000e0000 */
[----:B-1----:R-:W-:-:S05]  /*0b20*/  IMAD.IADD R5, R5, 0x1, R10 ;  /* 0x0000000105057824 */ /* 0x002fca00078e020a */
[----:B------:R-:W-:-:S13]  /*0b30*/  ISETP.GE.AND P0, PT, R5, R16, PT ;  /* 0x000000100500720c */ /* 0x000fda0003f06270 */
[----:B------:R-:W-:Y:S05]  /*0b40*/  @P0 BRA `(.L_x_13) ;  /* 0x0000000000340947 */ /* 0x000fea0003800000 */
[----:B------:R-:W1:Y:S01]  /*0b50*/  LDCU UR6, c[0x0][0x3c0] ;  /* 0x00007800ff0677ac */ /* 0x000e620008000800 */
[----:B------:R-:W2:Y:S01]  /*0b60*/  LDC.64 R2, c[0x0][0x3a8] ;  /* 0x0000ea00ff027b82 */ /* 0x000ea20000000a00 */
[----:B------:R-:W-:Y:S01]  /*0b70*/  VIADD R9, R9, 0xffffffff ;  /* 0xffffffff09097836 */ /* 0x000fe20000000000 */
[----:B------:R-:W3:Y:S03]  /*0b80*/  LDCU.64 UR10, c[0x0][0x3b8] ;  /* 0x00007700ff0a77ac */ /* 0x000ee60008000a00 */
[----:B-1----:R-:W-:-:S05]  /*0b90*/  IMAD R11, R9, UR6, RZ ;  /* 0x00000006090b7c24 */ /* 0x002fca000f8e02ff */
[----:B------:R-:W-:Y:S02]  /*0ba0*/  SHF.R.S32.HI R10, RZ, 0x1f, R11 ;  /* 0x0000001fff0a7819 */ /* 0x000fe4000001140b */
[----:B---3--:R-:W-:Y:S01]  /*0bb0*/  IADD3 R4, P0, P1, R11, UR10, R8 ;  /* 0x0000000a0b047c10 */ /* 0x008fe2000f91e008 */
[----:B--2---:R-:W-:-:S03]  /*0bc0*/  IMAD.WIDE R2, R5, 0xc, R2 ;  /* 0x0000000c05027825 */ /* 0x004fc600078e0202 */
[----:B------:R-:W-:Y:S02]  /*0bd0*/  IADD3.X R5, PT, PT, R10, UR11, RZ, P0, P1 ;  /* 0x0000000b0a057c10 */ /* 0x000fe400087e24ff */
[----:B------:R3:W-:Y:S04]  /*0be0*/  STG.E desc[UR4][R2.64+0x4], R9 ;  /* 0x0000040902007986 */ /* 0x0007e8000c101904 */
[----:B------:R3:W-:Y:S04]  /*0bf0*/  STG.E desc[UR4][R2.64], R8 ;  /* 0x0000000802007986 */ /* 0x0007e8000c101904 */
[----:B------:R-:W2:Y:S04]  /*0c00*/  LDG.E.U8 R5, desc[UR4][R4.64] ;  /* 0x0000000404057981 */ /* 0x000ea8000c1e1100 */
[----:B--2---:R3:W-:Y:S02]  /*0c10*/  STG.E.U8 desc[UR4][R2.64+0x8], R5 ;  /* 0x0000080502007986 */ /* 0x0047e4000c101104 */
.L_x_13:
[----:B------:R-:W-:Y:S05]  /*0c20*/  BSYNC.RECONVERGENT B0 ;  /* 0x0000000000007941 */ /* 0x000fea0003800200 */
.L_x_12:
[----:B------:R-:W-:Y:S05]  /*0c30*/  @!P2 EXIT ;  /* 0x000000000000a94d */ /* 0x000fea0003800000 */
[----:B------:R-:W4:Y:S02]  /*0c40*/  LDG.E R6, desc[UR4][R6.64] ;  /* 0x0000000406067981 */ /* 0x000f24000c1e1900 */
[----:B----4-:R-:W-:-:S13]  /*0c50*/  ISETP.NE.AND P0, PT, R6, -0x2, PT ;  /* 0xfffffffe0600780c */ /* 0x010fda0003f05270 */
[----:B------:R-:W-:Y:S05]  /*0c60*/  @P0 EXIT ;  /* 0x000000000000094d */ /* 0x000fea0003800000 */
[----:B---3--:R-:W3:Y:S01]  /*0c70*/  S2R R5, SR_LANEID ;  /* 0x0000000000057919 */ /* 0x008ee20000000000 */
[----:B------:R-:W-:Y:S01]  /*0c80*/  VOTEU.ANY UR6, UPT, PT ;  /* 0x0000000000067886 */ /* 0x000fe200038e0100 */
[----:B--2---:R-:W2:Y:S01]  /*0c90*/  LDC.64 R2, c[0x0][0x3b0] ;  /* 0x0000ec00ff027b82 */ /* 0x004ea20000000a00 */
[----:B------:R-:W3:Y:S08]  /*0ca0*/  FLO.U32 R4, UR6 ;  /* 0x0000000600047d00 */ /* 0x000ef000080e0000 */
[----:B------:R-:W2:Y:S01]  /*0cb0*/  POPC R7, UR6 ;  /* 0x0000000600077d09 */ /* 0x000ea20008000000 */
[----:B---3--:R-:W-:-:S13]  /*0cc0*/  ISETP.EQ.U32.AND P0, PT, R4, R5, PT ;  /* 0x000000050400720c */ /* 0x008fda0003f02070 */
[----:B--2---:R-:W2:Y:S01]  /*0cd0*/  @P0 ATOMG.E.ADD.STRONG.GPU PT, R3, desc[UR4][R2.64], R7 ;  /* 0x80000007020309a8 */ /* 0x004ea200081ef104 */
[----:B------:R-:W3:Y:S02]  /*0ce0*/  S2R R6, SR_LTMASK ;  /* 0x0000000000067919 */ /* 0x000ee40000003900 */
[----:B---3--:R-:W-:-:S06]  /*0cf0*/  LOP3.LUT R6, R6, UR6, RZ, 0xc0, !PT ;  /* 0x0000000606067c12 */ /* 0x008fcc000f8ec0ff */
[----:B------:R-:W3:Y:S01]  /*0d00*/  POPC R6, R6 ;  /* 0x0000000600067309 */ /* 0x000ee20000000000 */
[----:B--2---:R-:W3:Y:S02]  /*0d10*/  SHFL.IDX PT, R5, R3, R4, 0x1f ;  /* 0x00001f0403057589 */ /* 0x004ee400000e0000 */
[----:B---3--:R-:W-:-:S05]  /*0d20*/  IMAD.IADD R5, R5, 0x1, R6 ;  /* 0x0000000105057824 */ /* 0x008fca00078e0206 */
[----:B------:R-:W-:-:S13]  /*0d30*/  ISETP.GE.AND P0, PT, R5, R16, PT ;  /* 0x000000100500720c */ /* 0x000fda0003f06270 */
[----:B------:R-:W-:Y:S05]  /*0d40*/  @P0 EXIT ;  /* 0x000000000000094d */ /* 0x000fea0003800000 */
[----:B------:R-:W2:Y:S01]  /*0d50*/  LDCU UR6, c[0x0][0x3c0] ;  /* 0x00007800ff0677ac */ /* 0x000ea20008000800 */
[----:B------:R-:W3:Y:S01]  /*0d60*/  LDC.64 R2, c[0x0][0x3a8] ;  /* 0x0000ea00ff027b82 */ /* 0x000ee20000000a00 */
[----:B------:R-:W4:Y:S01]  /*0d70*/  LDCU.64 UR10, c[0x0][0x3b8] ;  /* 0x00007700ff0a77ac */ /* 0x000f220008000a00 */
[----:B--2---:R-:W-:-:S05]  /*0d80*/  IMAD R7, R0, UR6, RZ ;  /* 0x0000000600077c24 */ /* 0x004fca000f8e02ff */
[----:B------:R-:W-:Y:S02]  /*0d90*/  SHF.R.S32.HI R6, RZ, 0x1f, R7 ;  /* 0x0000001fff067819 */ /* 0x000fe40000011407 */
[----:B----4-:R-:W-:Y:S01]  /*0da0*/  IADD3 R4, P0, P1, R7, UR10, R8 ;  /* 0x0000000a07047c10 */ /* 0x010fe2000f91e008 */
[----:B---3--:R-:W-:-:S03]  /*0db0*/  IMAD.WIDE R2, R5, 0xc, R2 ;  /* 0x0000000c05027825 */ /* 0x008fc600078e0202 */
[----:B------:R-:W-:Y:S02]  /*0dc0*/  IADD3.X R5, PT, PT, R6, UR11, RZ, P0, P1 ;  /* 0x0000000b06057c10 */ /* 0x000fe400087e24ff */
[----:B------:R-:W-:Y:S04]  /*0dd0*/  STG.E desc[UR4][R2.64], R8 ;  /* 0x0000000802007986 */ /* 0x000fe8000c101904 */
[----:B------:R-:W-:Y:S04]  /*0de0*/  STG.E desc[UR4][R2.64+0x4], R0 ;  /* 0x0000040002007986 */ /* 0x000fe8000c101904 */
[----:B------:R-:W2:Y:S04]  /*0df0*/  LDG.E.U8 R5, desc[UR4][R4.64] ;  /* 0x0000000404057981 */ /* 0x000ea8000c1e1100 */
[----:B--2---:R-:W-:Y:S01]  /*0e00*/  STG.E.U8 desc[UR4][R2.64+0x8], R5 ;  /* 0x0000080502007986 */ /* 0x004fe2000c101104 */
[----:B------:R-:W-:Y:S05]  /*0e10*/  EXIT ;  /* 0x000000000000794d */ /* 0x000fea0003800000 */
.L_x_3:
[----:B------:R-:W-:-:S05]  /*0e20*/  IMAD.MOV.U32 R3, RZ, RZ, -0x1 ;  /* 0xffffffffff037424 */ /* 0x000fca00078e00ff */
[----:B------:R-:W-:Y:S01]  /*0e30*/  STG.E desc[UR4][R12.64], R3 ;  /* 0x000000030c007986 */ /* 0x000fe2000c101904 */
[----:B------:R-:W-:Y:S05]  /*0e40*/  EXIT ;  /* 0x000000000000794d */ /* 0x000fea0003800000 */
.L_x_14:
        /* <DEDUP_REMOVED lines=11> */
.L_x_34:


//--------------------- .text._Z25findBoundaryPixels_kernelPKiiPKhiP14WatershedPixelPiiii --------------------------
	.section	.text._Z25findBoundaryPixels_kernelPKiiPKhiP14WatershedPixelPiiii,"ax",@progbits
	.align	128
        .global         _Z25findBoundaryPixels_kernelPKiiPKhiP14WatershedPixelPiiii
        .type           _Z25findBoundaryPixels_kernelPKiiPKhiP14WatershedPixelPiiii,@function
        .size           _Z25findBoundaryPixels_kernelPKiiPKhiP14WatershedPixelPiiii,(.L_x_35 - _Z25findBoundaryPixels_kernelPKiiPKhiP14WatershedPixelPiiii)
        .other          _Z25findBoundaryPixels_kernelPKiiPKhiP14WatershedPixelPiiii,@"STO_CUDA_ENTRY STV_DEFAULT"
_Z25findBoundaryPixels_kernelPKiiPKhiP14WatershedPixelPiiii:
.text._Z25findBoundaryPixels_kernelPKiiPKhiP14WatershedPixelPiiii:
[----:B------:R-:W-:Y:S01]  /*0000*/  LDC R1, c[0x0][0x37c] ;  /* 0x0000df00ff017b82 */ /* 0x000fe20000000800 */
[----:B------:R-:W0:Y:S07]  /*0010*/  S2R R5, SR_TID.Y ;  /* 0x0000000000057919 */ /* 0x000e2e0000002200 */
[----:B------:R-:W1:Y:S01]  /*0020*/  LDC R2, c[0x0][0x360] ;  /* 0x0000d800ff027b82 */ /* 0x000e620000000800 */
[----:B------:R-:W2:Y:S01]  /*0030*/  LDCU.64 UR8, c[0x0][0x3b0] ;  /* 0x00007600ff0877ac */ /* 0x000ea20008000a00 */
[----:B------:R-:W1:Y:S06]  /*0040*/  S2R R3, SR_TID.X ;  /* 0x0000000000037919 */ /* 0x000e6c0000002100 */
[----:B------:R-:W0:Y:S08]  /*0050*/  S2UR UR5, SR_CTAID.Y ;  /* 0x00000000000579c3 */ /* 0x000e300000002600 */
[----:B------:R-:W0:Y:S08]  /*0060*/  LDC R0, c[0x0][0x364] ;  /* 0x0000d900ff007b82 */ /* 0x000e300000000800 */
[----:B------:R-:W1:Y:S01]  /*0070*/  S2UR UR4, SR_CTAID.X ;  /* 0x00000000000479c3 */ /* 0x000e620000002500 */
[----:B0-----:R-:W-:-:S05]  /*0080*/  IMAD R0, R0, UR5, R5 ;  /* 0x0000000500007c24 */ /* 0x001fca000f8e0205 */
[----:B--2---:R-:W-:Y:S01]  /*0090*/  ISETP.GE.AND P0, PT, R0, UR9, PT ;  /* 0x0000000900007c0c */ /* 0x004fe2000bf06270 */
[----:B-1----:R-:W-:-:S05]  /*00a0*/  IMAD R2, R2, UR4, R3 ;  /* 0x0000000402027c24 */ /* 0x002fca000f8e0203 */
[----:B------:R-:W-:-:S13]  /*00b0*/  ISETP.GE.OR P0, PT, R2, UR8, P0 ;  /* 0x0000000802007c0c */ /* 0x000fda0008706670 */
[----:B------:R-:W-:Y:S05]  /*00c0*/  @P0 EXIT ;  /* 0x000000000000094d */ /* 0x000fea0003800000 */
[----:B------:R-:W0:Y:S01]  /*00d0*/  LDC R11, c[0x0][0x388] ;  /* 0x0000e200ff0b7b82 */ /* 0x000e220000000800 */
[----:B------:R-:W1:Y:S01]  /*00e0*/  LDCU.64 UR10, c[0x0][0x380] ;  /* 0x00007000ff0a77ac */ /* 0x000e620008000a00 */
[----:B------:R-:W2:Y:S01]  /*00f0*/  LDCU.64 UR4, c[0x0][0x358] ;  /* 0x00006b00ff0477ac */ /* 0x000ea20008000a00 */
[----:B0-----:R-:W-:-:S05]  /*0100*/  IMAD R10, R0, R11, RZ ;  /* 0x0000000b000a7224 */ /* 0x001fca00078e02ff */
[----:B-1----:R-:W-:-:S04]  /*0110*/  IADD3 R4, P0, PT, R10, UR10, RZ ;  /* 0x0000000a0a047c10 */ /* 0x002fc8000ff1e0ff */
[----:B------:R-:W-:-:S03]  /*0120*/  LEA.HI.X.SX32 R5, R10, UR11, 0x1, P0 ;  /* 0x0000000b0a057c11 */ /* 0x000fc600080f0eff */
[----:B------:R-:W-:-:S06]  /*0130*/  IMAD.WIDE R6, R2, 0x4, R4 ;  /* 0x0000000402067825 */ /* 0x000fcc00078e0204 */
[----:B--2---:R-:W2:Y:S02]  /*0140*/  LDG.E R6, desc[UR4][R6.64] ;  /* 0x0000000406067981 */ /* 0x004ea4000c1e1900 */
[----:B--2---:R-:W-:-:S13]  /*0150*/  ISETP.NE.AND P0, PT, R6, -0x2, PT ;  /* 0xfffffffe0600780c */ /* 0x004fda0003f05270 */
[----:B------:R-:W-:Y:S05]  /*0160*/  @P0 EXIT ;  /* 0x000000000000094d */ /* 0x000fea0003800000 */
[----:B------:R-:W0:Y:S01]  /*0170*/  LDCU UR6, c[0x0][0x398] ;  /* 0x00007300ff0677ac */ /* 0x000e220008000800 */
[C---:B------:R-:W-:Y:S01]  /*0180*/  ISETP.GT.AND P0, PT, R2.reuse, UR8, PT ;  /* 0x0000000802007c0c */ /* 0x040fe2000bf04270 */
[----:B------:R-:W-:Y:S04]  /*0190*/  BSSY.RECONVERGENT B1, `(.L_x_15) ;  /* 0x0000030000017945 */ /* 0x000fe80003800200 */
[----:B------:R-:W-:Y:S01]  /*01a0*/  BSSY.RELIABLE B0, `(.L_x_16) ;  /* 0x000000b000007945 */ /* 0x000fe20003800100 */
[----:B------:R-:W-:Y:S02]  /*01b0*/  SHF.R.S32.HI R3, RZ, 0x1f, R2 ;  /* 0x0000001fff037819 */ /* 0x000fe40000011402 */
[----:B------:R-:W-:Y:S01]  /*01c0*/  ISETP.LT.OR P0, PT, R2, 0x1, P0 ;  /* 0x000000010200780c */ /* 0x000fe20000701670 */
[----:B0-----:R-:W-:-:S12]  /*01d0*/  IMAD R7, R0, UR6, RZ ;  /* 0x0000000600077c24 */ /* 0x001fd8000f8e02ff */
[----:B------:R-:W-:Y:S05]  /*01e0*/  @P0 BRA `(.L_x_17) ;  /* 0x0000000000180947 */ /* 0x000fea0003800000 */
[----:B------:R-:W-:-:S04]  /*01f0*/  VIADD R9, R2, 0xffffffff ;  /* 0xffffffff02097836 */ /* 0x000fc80000000000 */
[----:B------:R-:W-:-:S06]  /*0200*/  IMAD.WIDE.U32 R8, R9, 0x4, R4 ;  /* 0x0000000409087825 */ /* 0x000fcc00078e0004 */
[----:B------:R-:W2:Y:S02]  /*0210*/  LDG.E R8, desc[UR4][R8.64] ;  /* 0x0000000408087981 */ /* 0x000ea4000c1e1900 */
[----:B--2---:R-:W-:-:S13]  /*0220*/  ISETP.GT.AND P0, PT, R8, RZ, PT ;  /* 0x000000ff0800720c */ /* 0x004fda0003f04270 */
[----:B------:R-:W-:Y:S05]  /*0230*/  @P0 BREAK.RELIABLE B0 ;  /* 0x0000000000000942 */ /* 0x000fea0003800100 */
[----:B------:R-:W-:Y:S05]  /*0240*/  @P0 BRA `(.L_x_18) ;  /* 0x0000000000900947 */ /* 0x000fea0003800000 */
.L_x_17:
[----:B------:R-:W-:Y:S05]  /*0250*/  BSYNC.RELIABLE B0 ;  /* 0x0000000000007941 */ /* 0x000fea0003800100 */
.L_x_16:
[----:B------:R-:W-:Y:S01]  /*0260*/  VIADD R9, R2, 0x1 ;  /* 0x0000000102097836 */ /* 0x000fe20000000000 */
[----:B------:R-:W-:Y:S04]  /*0270*/  BSSY.RELIABLE B2, `(.L_x_19) ;  /* 0x0000009000027945 */ /* 0x000fe80003800100 */
[----:B------:R-:W-:-:S04]  /*0280*/  ISETP.GE.AND P0, PT, R9, UR8, PT ;  /* 0x0000000809007c0c */ /* 0x000fc8000bf06270 */
[----:B------:R-:W-:-:S13]  /*0290*/  ISETP.LT.OR P0, PT, R2, -0x1, P0 ;  /* 0xffffffff0200780c */ /* 0x000fda0000701670 */
[----:B------:R-:W-:Y:S05]  /*02a0*/  @P0 BRA `(.L_x_20) ;  /* 0x0000000000140947 */ /* 0x000fea0003800000 */
[----:B------:R-:W-:-:S06]  /*02b0*/  IMAD.WIDE.U32 R8, R9, 0x4, R4 ;  /* 0x0000000409087825 */ /* 0x000fcc00078e0004 */
[----:B------:R-:W2:Y:S02]  /*02c0*/  LDG.E R8, desc[UR4][R8.64] ;  /* 0x0000000408087981 */ /* 0x000ea4000c1e1900 */
[----:B--2---:R-:W-:-:S13]  /*02d0*/  ISETP.GT.AND P0, PT, R8, RZ, PT ;  /* 0x000000ff0800720c */ /* 0x004fda0003f04270 */
[----:B------:R-:W-:Y:S05]  /*02e0*/  @P0 BREAK.RELIABLE B2 ;  /* 0x0000000000020942 */ /* 0x000fea0003800100 */
[----:B------:R-:W-:Y:S05]  /*02f0*/  @P0 BRA `(.L_x_18) ;  /* 0x0000000000640947 */ /* 0x000fea0003800000 */
.L_x_20:
[----:B------:R-:W-:Y:S05]  /*0300*/  BSYNC.RELIABLE B2 ;  /* 0x0000000000027941 */ /* 0x000fea0003800100 */
.L_x_19:
[----:B------:R-:W-:Y:S01]  /*0310*/  VIADD R6, R0, 0xffffffff ;  /* 0xffffffff00067836 */ /* 0x000fe20000000000 */
[----:B------:R-:W-:Y:S04]  /*0320*/  BSSY.RELIABLE B2, `(.L_x_21) ;  /* 0x000000c000027945 */ /* 0x000fe80003800100 */
[----:B------:R-:W-:-:S04]  /*0330*/  ISETP.GE.U32.AND P0, PT, R6, UR9, PT ;  /* 0x0000000906007c0c */ /* 0x000fc8000bf06070 */
[----:B------:R-:W-:-:S13]  /*0340*/  ISETP.LT.OR P0, PT, R2, RZ, P0 ;  /* 0x000000ff0200720c */ /* 0x000fda0000701670 */
[----:B------:R-:W-:Y:S05]  /*0350*/  @P0 BRA `(.L_x_22) ;  /* 0x0000000000200947 */ /* 0x000fea0003800000 */
[----:B------:R-:W-:-:S05]  /*0360*/  IMAD.IADD R10, R10, 0x1, -R11 ;  /* 0x000000010a0a7824 */ /* 0x000fca00078e0a0b */
[----:B------:R-:W-:-:S04]  /*0370*/  IADD3 R8, P0, PT, R10, UR10, RZ ;  /* 0x0000000a0a087c10 */ /* 0x000fc8000ff1e0ff */
[----:B------:R-:W-:-:S03]  /*0380*/  LEA.HI.X.SX32 R9, R10, UR11, 0x1, P0 ;  /* 0x0000000b0a097c11 */ /* 0x000fc600080f0eff */
[----:B------:R-:W-:-:S06]  /*0390*/  IMAD.WIDE.U32 R8, R2, 0x4, R8 ;  /* 0x0000000402087825 */ /* 0x000fcc00078e0008 */
[----:B------:R-:W2:Y:S02]  /*03a0*/  LDG.E R8, desc[UR4][R8.64] ;  /* 0x0000000408087981 */ /* 0x000ea4000c1e1900 */
[----:B--2---:R-:W-:-:S13]  /*03b0*/  ISETP.GT.AND P0, PT, R8, RZ, PT ;  /* 0x000000ff0800720c */ /* 0x004fda0003f04270 */
[----:B------:R-:W-:Y:S05]  /*03c0*/  @P0 BREAK.RELIABLE B2 ;  /* 0x0000000000020942 */ /* 0x000fea0003800100 */
[----:B------:R-:W-:Y:S05]  /*03d0*/  @P0 BRA `(.L_x_18) ;  /* 0x00000000002c0947 */ /* 0x000fea0003800000 */
.L_x_22:
[----:B------:R-:W-:Y:S05]  /*03e0*/  BSYNC.RELIABLE B2 ;  /* 0x0000000000027941 */ /* 0x000fea0003800100 */
.L_x_21:
[----:B------:R-:W-:-:S05]  /*03f0*/  VIADD R6, R0, 0x1 ;  /* 0x0000000100067836 */ /* 0x000fca0000000000 */
[----:B------:R-:W-:-:S04]  /*0400*/  ISETP.GE.U32.AND P0, PT, R6, UR9, PT ;  /* 0x0000000906007c0c */ /* 0x000fc8000bf06070 */
[----:B------:R-:W-:-:S13]  /*0410*/  ISETP.LT.OR P0, PT, R2, RZ, P0 ;  /* 0x000000ff0200720c */ /* 0x000fda0000701670 */
[----:B------:R-:W-:Y:S05]  /*0420*/  @P0 EXIT ;  /* 0x000000000000094d */ /* 0x000fea0003800000 */
[----:B------:R-:W-:-:S04]  /*0430*/  IADD3 R4, P0, PT, R4, R11, RZ ;  /* 0x0000000b04047210 */ /* 0x000fc80007f1e0ff */
[----:B------:R-:W-:-:S03]  /*0440*/  LEA.HI.X.SX32 R5, R11, R5, 0x1, P0 ;  /* 0x000000050b057211 */ /* 0x000fc600000f0eff */
[----:B------:R-:W-:-:S06]  /*0450*/  IMAD.WIDE.U32 R4, R2, 0x4, R4 ;  /* 0x0000000402047825 */ /* 0x000fcc00078e0004 */
[----:B------:R-:W2:Y:S02]  /*0460*/  LDG.E R4, desc[UR4][R4.64] ;  /* 0x0000000404047981 */ /* 0x000ea4000c1e1900 */
[----:B--2---:R-:W-:-:S13]  /*0470*/  ISETP.GE.AND P0, PT, R4, 0x1, PT ;  /* 0x000000010400780c */ /* 0x004fda0003f06270 */
[----:B------:R-:W-:Y:S05]  /*0480*/  @!P0 EXIT ;  /* 0x000000000000894d */ /* 0x000fea0003800000 */
.L_x_18:
[----:B------:R-:W-:Y:S05]  /*0490*/  BSYNC.RECONVERGENT B1 ;  /* 0x0000000000017941 */ /* 0x000fea0003800200 */
.L_x_15:
[----:B------:R-:W-:Y:S05]  /*04a0*/  WARPSYNC.ALL ;  /* 0x0000000000007948 */ /* 0x000fea0003800000 */
[----:B------:R-:W0:Y:S01]  /*04b0*/  S2R R9, SR_LANEID ;  /* 0x0000000000097919 */ /* 0x000e220000000000 */
[----:B------:R-:W-:Y:S01]  /*04c0*/  VOTEU.ANY UR6, UPT, PT ;  /* 0x0000000000067886 */ /* 0x000fe200038e0100 */
[----:B------:R-:W1:Y:S01]  /*04d0*/  LDC.64 R4, c[0x0][0x3a8] ;  /* 0x0000ea00ff047b82 */ /* 0x000e620000000a00 */
[----:B------:R-:W0:Y:S08]  /*04e0*/  FLO.U32 R6, UR6 ;  /* 0x0000000600067d00 */ /* 0x000e3000080e0000 */
[----:B------:R-:W1:Y:S01]  /*04f0*/  POPC R11, UR6 ;  /* 0x00000006000b7d09 */ /* 0x000e620008000000 */
[----:B0-----:R-:W-:-:S13]  /*0500*/  ISETP.EQ.U32.AND P0, PT, R6, R9, PT ;  /* 0x000000090600720c */ /* 0x001fda0003f02070 */
[----:B-1----:R-:W2:Y:S01]  /*0510*/  @P0 ATOMG.E.ADD.STRONG.GPU PT, R5, desc[UR4][R4.64], R11 ;  /* 0x8000000b040509a8 */ /* 0x002ea200081ef104 */
[----:B------:R-:W0:Y:S02]  /*0520*/  S2R R8, SR_LTMASK ;  /* 0x0000000000087919 */ /* 0x000e240000003900 */
[----:B0-----:R-:W-:Y:S01]  /*0530*/  LOP3.LUT R8, R8, UR6, RZ, 0xc0, !PT ;  /* 0x0000000608087c12 */ /* 0x001fe2000f8ec0ff */
[----:B------:R-:W0:Y:S05]  /*0540*/  LDCU UR6, c[0x0][0x3b8] ;  /* 0x00007700ff0677ac */ /* 0x000e2a0008000800 */
[----:B------:R-:W1:Y:S01]  /*0550*/  POPC R8, R8 ;  /* 0x0000000800087309 */ /* 0x000e620000000000 */
[----:B--2---:R-:W1:Y:S02]  /*0560*/  SHFL.IDX PT, R9, R5, R6, 0x1f ;  /* 0x00001f0605097589 */ /* 0x004e6400000e0000 */
[----:B-1----:R-:W-:-:S05]  /*0570*/  IMAD.IADD R9, R9, 0x1, R8 ;  /* 0x0000000109097824 */ /* 0x002fca00078e0208 */
[----:B0-----:R-:W-:-:S13]  /*0580*/  ISETP.GE.AND P0, PT, R9, UR6, PT ;  /* 0x0000000609007c0c */ /* 0x001fda000bf06270 */
[----:B------:R-:W-:Y:S05]  /*0590*/  @P0 EXIT ;  /* 0x000000000000094d */ /* 0x000fea0003800000 */
[----:B------:R-:W0:Y:S01]  /*05a0*/  LDC.64 R4, c[0x0][0x3a0] ;  /* 0x0000e800ff047b82 */ /* 0x000e220000000a00 */
[----:B------:R-:W1:Y:S01]  /*05b0*/  LDCU.64 UR6, c[0x0][0x390] ;  /* 0x00007200ff0677ac */ /* 0x000e620008000a00 */
[----:B------:R-:W-:Y:S02]  /*05c0*/  SHF.R.S32.HI R8, RZ, 0x1f, R7 ;  /* 0x0000001fff087819 */ /* 0x000fe40000011407 */
[----:B-1----:R-:W-:-:S04]  /*05d0*/  IADD3 R6, P0, P1, R7, UR6, R2 ;  /* 0x0000000607067c10 */ /* 0x002fc8000f91e002 */
[----:B------:R-:W-:Y:S01]  /*05e0*/  IADD3.X R7, PT, PT, R8, UR7, R3, P0, P1 ;  /* 0x0000000708077c10 */ /* 0x000fe200087e2403 */
[----:B0-----:R-:W-:-:S05]  /*05f0*/  IMAD.WIDE R4, R9, 0xc, R4 ;  /* 0x0000000c09047825 */ /* 0x001fca00078e0204 */
[----:B------:R-:W-:Y:S04]  /*0600*/  STG.E desc[UR4][R4.64+0x4], R0 ;  /* 0x0000040004007986 */ /* 0x000fe8000c101904 */
[----:B------:R-:W-:Y:S04]  /*0610*/  STG.E desc[UR4][R4.64], R2 ;  /* 0x0000000204007986 */ /* 0x000fe8000c101904 */
[----:B------:R-:W2:Y:S04]  /*0620*/  LDG.E.U8 R7, desc[UR4][R6.64] ;  /* 0x0000000406077981 */ /* 0x000ea8000c1e1100 */
[----:B--2---:R-:W-:Y:S01]  /*0630*/  STG.E.U8 desc[UR4][R4.64+0x8], R7 ;  /* 0x0000080704007986 */ /* 0x004fe2000c101104 */
[----:B------:R-:W-:Y:S05]  /*0640*/  EXIT ;  /* 0x000000000000794d */ /* 0x000fea0003800000 */
.L_x_23:
        /* <DEDUP_REMOVED lines=11> */
.L_x_35:


//--------------------- .text._Z24initializeMarkers_kernelPiiii --------------------------
	.section	.text._Z24initializeMarkers_kernelPiiii,"ax",@progbits
	.align	128
        .global         _Z24initializeMarkers_kernelPiiii
        .type           _Z24initializeMarkers_kernelPiiii,@function
        .size           _Z24initializeMarkers_kernelPiiii,(.L_x_36 - _Z24initializeMarkers_kernelPiiii)
        .other          _Z24initializeMarkers_kernelPiiii,@"STO_CUDA_ENTRY STV_DEFAULT"
_Z24initializeMarkers_kernelPiiii:
.text._Z24initializeMarkers_kernelPiiii:
[----:B------:R-:W-:Y:S01]  /*0000*/  LDC R1, c[0x0][0x37c] ;  /* 0x0000df00ff017b82 */ /* 0x000fe20000000800 */
[----:B------:R-:W0:Y:S07]  /*0010*/  S2R R3, SR_TID.Y ;  /* 0x0000000000037919 */ /* 0x000e2e0000002200 */
[----:B------:R-:W1:Y:S01]  /*0020*/  LDC R5, c[0x0][0x360] ;  /* 0x0000d800ff057b82 */ /* 0x000e620000000800 */
[----:B------:R-:W2:Y:S01]  /*0030*/  LDCU UR6, c[0x0][0x390] ;  /* 0x00007200ff0677ac */ /* 0x000ea20008000800 */
[----:B------:R-:W1:Y:S01]  /*0040*/  S2R R2, SR_TID.X ;  /* 0x0000000000027919 */ /* 0x000e620000002100 */
[----:B------:R-:W3:Y:S05]  /*0050*/  LDCU UR7, c[0x0][0x38c] ;  /* 0x00007180ff0777ac */ /* 0x000eea0008000800 */
[----:B------:R-:W0:Y:S08]  /*0060*/  S2UR UR5, SR_CTAID.Y ;  /* 0x00000000000579c3 */ /* 0x000e300000002600 */
[----:B------:R-:W0:Y:S08]  /*0070*/  LDC R0, c[0x0][0x364] ;  /* 0x0000d900ff007b82 */ /* 0x000e300000000800 */
[----:B------:R-:W1:Y:S01]  /*0080*/  S2UR UR4, SR_CTAID.X ;  /* 0x00000000000479c3 */ /* 0x000e620000002500 */
[----:B0-----:R-:W-:-:S05]  /*0090*/  IMAD R0, R0, UR5, R3 ;  /* 0x0000000500007c24 */ /* 0x001fca000f8e0203 */
[----:B--2---:R-:W-:Y:S01]  /*00a0*/  ISETP.GE.AND P0, PT, R0, UR6, PT ;  /* 0x0000000600007c0c */ /* 0x004fe2000bf06270 */
[----:B-1----:R-:W-:-:S05]  /*00b0*/  IMAD R5, R5, UR4, R2 ;  /* 0x0000000405057c24 */ /* 0x002fca000f8e0202 */
[----:B---3--:R-:W-:-:S13]  /*00c0*/  ISETP.GE.OR P0, PT, R5, UR7, P0 ;  /* 0x0000000705007c0c */ /* 0x008fda0008706670 */
[----:B------:R-:W-:Y:S05]  /*00d0*/  @P0 EXIT ;  /* 0x000000000000094d */ /* 0x000fea0003800000 */
[----:B------:R-:W0:Y:S01]  /*00e0*/  LDCU UR4, c[0x0][0x388] ;  /* 0x00007100ff0477ac */ /* 0x000e220008000800 */
[----:B------:R-:W1:Y:S01]  /*00f0*/  LDCU.64 UR6, c[0x0][0x380] ;  /* 0x00007000ff0677ac */ /* 0x000e620008000a00 */
[----:B0-----:R-:W-:Y:S01]  /*0100*/  IMAD R0, R0, UR4, RZ ;  /* 0x0000000400007c24 */ /* 0x001fe2000f8e02ff */
[----:B------:R-:W0:Y:S04]  /*0110*/  LDCU.64 UR4, c[0x0][0x358] ;  /* 0x00006b00ff0477ac */ /* 0x000e280008000a00 */
[----:B-1----:R-:W-:-:S04]  /*0120*/  IADD3 R2, P0, PT, R0, UR6, RZ ;  /* 0x0000000600027c10 */ /* 0x002fc8000ff1e0ff */
[----:B------:R-:W-:-:S03]  /*0130*/  LEA.HI.X.SX32 R3, R0, UR7, 0x1, P0 ;  /* 0x0000000700037c11 */ /* 0x000fc600080f0eff */
[----:B------:R-:W-:-:S05]  /*0140*/  IMAD.WIDE R2, R5, 0x4, R2 ;  /* 0x0000000405027825 */ /* 0x000fca00078e0202 */
[----:B0-----:R-:W2:Y:S02]  /*0150*/  LDG.E R0, desc[UR4][R2.64] ;  /* 0x0000000402007981 */ /* 0x001ea4000c1e1900 */
[----:B--2---:R-:W-:-:S13]  /*0160*/  ISETP.GT.AND P0, PT, R0, RZ, PT ;  /* 0x000000ff0000720c */ /* 0x004fda0003f04270 */
[----:B------:R-:W-:Y:S05]  /*0170*/  @P0 EXIT ;  /* 0x000000000000094d */ /* 0x000fea0003800000 */
[----:B------:R-:W-:-:S05]  /*0180*/  MOV R5, 0xfffffffe ;  /* 0xfffffffe00057802 */ /* 0x000fca0000000f00 */
[----:B------:R-:W-:Y:S01]  /*0190*/  STG.E desc[UR4][R2.64], R5 ;  /* 0x0000000502007986 */ /* 0x000fe2000c101904 */
[----:B------:R-:W-:Y:S05]  /*01a0*/  EXIT ;  /* 0x000000000000794d */ /* 0x000fea0003800000 */
.L_x_24:
        /* <DEDUP_REMOVED lines=13> */
.L_x_36:


//--------------------- .text._Z22computeGradient_kernelPKhiPhiiih --------------------------
	.section	.text._Z22computeGradient_kernelPKhiPhiiih,"ax",@progbits
	.align	128
        .global         _Z22computeGradient_kernelPKhiPhiiih
        .type           _Z22computeGradient_kernelPKhiPhiiih,@function
        .size           _Z22computeGradient_kernelPKhiPhiiih,(.L_x_32 - _Z22computeGradient_kernelPKhiPhiiih)
        .other          _Z22computeGradient_kernelPKhiPhiiih,@"STO_CUDA_ENTRY STV_DEFAULT"
_Z22computeGradient_kernelPKhiPhiiih:
.text._Z22computeGradient_kernelPKhiPhiiih:
        /* <DEDUP_REMOVED lines=14> */
[----:B------:R-:W-:Y:S01]  /*00e0*/  UIADD3 UR4, UPT, UPT, UR4, -0x1, URZ ;  /* 0xffffffff04047890 */ /* 0x000fe2000fffe0ff */
[----:B------:R-:W0:Y:S01]  /*00f0*/  LDC.U8 R2, c[0x0][0x3a4] ;  /* 0x0000e900ff027b82 */ /* 0x000e220000000000 */
[----:B------:R-:W1:Y:S01]  /*0100*/  LDCU UR6, c[0x0][0x398] ;  /* 0x00007300ff0677ac */ /* 0x000e620008000800 */
[----:B------:R-:W-:Y:S01]  /*0110*/  BSSY.RECONVERGENT B0, `(.L_x_25) ;  /* 0x000003f000007945 */ /* 0x000fe20003800200 */
[----:B------:R-:W-:Y:S02]  /*0120*/  CS2R R4, SRZ ;  /* 0x0000000000047805 */ /* 0x000fe4000001ff00 */
[----:B------:R-:W-:Y:S01]  /*0130*/  ISETP.GE.AND P0, PT, R3, UR4, PT ;  /* 0x0000000403007c0c */ /* 0x000fe2000bf06270 */
[----:B------:R-:W-:-:S03]  /*0140*/  UIADD3 UR4, UPT, UPT, UR5, -0x1, URZ ;  /* 0xffffffff05047890 */ /* 0x000fc6000fffe0ff */
[----:B------:R-:W-:-:S04]  /*0150*/  ISETP.LT.OR P0, PT, R3, 0x1, P0 ;  /* 0x000000010300780c */ /* 0x000fc80000701670 */
[----:B------:R-:W-:-:S04]  /*0160*/  ISETP.EQ.OR P0, PT, R0, RZ, P0 ;  /* 0x000000ff0000720c */ /* 0x000fc80000702670 */
[----:B------:R-:W-:Y:S01]  /*0170*/  ISETP.GE.U32.OR P0, PT, R0, UR4, P0 ;  /* 0x0000000400007c0c */ /* 0x000fe20008706470 */
[----:B------:R-:W2:Y:S01]  /*0180*/  LDCU.64 UR4, c[0x0][0x358] ;  /* 0x00006b00ff0477ac */ /* 0x000ea20008000a00 */
[----:B0-----:R-:W-:-:S04]  /*0190*/  PRMT R2, R2, 0x9910, RZ ;  /* 0x0000991002027816 */ /* 0x001fc800000000ff */
[----:B------:R-:W-:Y:S01]  /*01a0*/  ISETP.NE.AND P1, PT, R2, 0x1, PT ;  /* 0x000000010200780c */ /* 0x000fe20003f25270 */
[----:B-1----:R-:W-:-:S06]  /*01b0*/  IMAD R2, R0, UR6, RZ ;  /* 0x0000000600027c24 */ /* 0x002fcc000f8e02ff */
[----:B--2---:R-:W-:Y:S06]  /*01c0*/  @P0 BRA `(.L_x_26) ;  /* 0x0000000000cc0947 */ /* 0x004fec0003800000 */
[----:B------:R-:W0:Y:S01]  /*01d0*/  LDC R9, c[0x0][0x388] ;  /* 0x0000e200ff097b82 */ /* 0x000e220000000800 */
[----:B------:R-:W1:Y:S01]  /*01e0*/  LDCU.64 UR6, c[0x0][0x380] ;  /* 0x00007000ff0677ac */ /* 0x000e620008000a00 */
[----:B------:R-:W-:Y:S02]  /*01f0*/  VIADD R8, R3, 0xffffffff ;  /* 0xffffffff03087836 */ /* 0x000fe40000000000 */
[----:B0-----:R-:W-:-:S04]  /*0200*/  IMAD R0, R0, R9, RZ ;  /* 0x0000000900007224 */ /* 0x001fc800078e02ff */
[C---:B------:R-:W-:Y:S01]  /*0210*/  IMAD.IADD R4, R0.reuse, 0x1, -R9 ;  /* 0x0000000100047824 */ /* 0x040fe200078e0a09 */
[----:B-1----:R-:W-:-:S04]  /*0220*/  IADD3 R7, P0, PT, R0, UR6, RZ ;  /* 0x0000000600077c10 */ /* 0x002fc8000ff1e0ff */
[----:B------:R-:W-:Y:S02]  /*0230*/  IADD3 R6, P2, PT, R4, UR6, RZ ;  /* 0x0000000604067c10 */ /* 0x000fe4000ff5e0ff */
[----:B------:R-:W-:Y:S02]  /*0240*/  LEA.HI.X.SX32 R17, R0, UR7, 0x1, P0 ;  /* 0x0000000700117c11 */ /* 0x000fe400080f0eff */
[----:B------:R-:W-:Y:S02]  /*0250*/  IADD3 R10, P4, PT, R3, R7, RZ ;  /* 0x00000007030a7210 */ /* 0x000fe40007f9e0ff */
[----:B------:R-:W-:Y:S02]  /*0260*/  IADD3 R14, P3, PT, R7, R9, RZ ;  /* 0x00000009070e7210 */ /* 0x000fe40007f7e0ff */
[----:B------:R-:W-:Y:S01]  /*0270*/  LEA.HI.X.SX32 R5, R4, UR7, 0x1, P2 ;  /* 0x0000000704057c11 */ /* 0x000fe200090f0eff */
[----:B------:R-:W-:Y:S01]  /*0280*/  IMAD.X R11, RZ, RZ, R17, P4 ;  /* 0x000000ffff0b7224 */ /* 0x000fe200020e0611 */
[----:B------:R-:W-:-:S02]  /*0290*/  IADD3 R4, P0, PT, R8, R7, RZ ;  /* 0x0000000708047210 */ /* 0x000fc40007f1e0ff */
[C---:B------:R-:W-:Y:S02]  /*02a0*/  IADD3 R12, P5, PT, R8.reuse, R14, RZ ;  /* 0x0000000e080c7210 */ /* 0x040fe40007fbe0ff */
[----:B------:R-:W-:Y:S01]  /*02b0*/  LEA.HI.X.SX32 R0, R9, R17, 0x1, P3 ;  /* 0x0000001109007211 */ /* 0x000fe200018f0eff */
[----:B------:R-:W2:Y:S01]  /*02c0*/  LDG.E.U8 R10, desc[UR4][R10.64+0x1] ;  /* 0x000001040a0a7981 */ /* 0x000ea2000c1e1100 */
[-C--:B------:R-:W-:Y:S02]  /*02d0*/  IADD3 R8, P4, PT, R8, R6.reuse, RZ ;  /* 0x0000000608087210 */ /* 0x080fe40007f9e0ff */
[C---:B------:R-:W-:Y:S02]  /*02e0*/  IADD3 R6, P2, PT, R3.reuse, R6, RZ ;  /* 0x0000000603067210 */ /* 0x040fe40007f5e0ff */
[----:B------:R-:W-:Y:S02]  /*02f0*/  IADD3 R14, P3, PT, R3, R14, RZ ;  /* 0x0000000e030e7210 */ /* 0x000fe40007f7e0ff */
[----:B------:R-:W-:Y:S01]  /*0300*/  IADD3.X R13, PT, PT, RZ, R0, RZ, P5, !PT ;  /* 0x00000000ff0d7210 */ /* 0x000fe20002ffe4ff */
[----:B------:R-:W-:-:S02]  /*0310*/  IMAD.X R7, RZ, RZ, R5, P2 ;  /* 0x000000ffff077224 */ /* 0x000fc400010e0605 */
[----:B------:R-:W-:Y:S02]  /*0320*/  IMAD.X R15, RZ, RZ, R0, P3 ;  /* 0x000000ffff0f7224 */ /* 0x000fe400018e0600 */
[----:B------:R-:W3:Y:S01]  /*0330*/  LDG.E.U8 R12, desc[UR4][R12.64] ;  /* 0x000000040c0c7981 */ /* 0x000ee2000c1e1100 */
[----:B------:R-:W-:-:S03]  /*0340*/  IADD3.X R9, PT, PT, RZ, R5, RZ, P4, !PT ;  /* 0x00000005ff097210 */ /* 0x000fc600027fe4ff */
[----:B------:R-:W4:Y:S01]  /*0350*/  LDG.E.U8 R0, desc[UR4][R6.64+0x1] ;  /* 0x0000010406007981 */ /* 0x000f22000c1e1100 */
[----:B------:R-:W-:-:S03]  /*0360*/  IMAD.X R5, RZ, RZ, R17, P0 ;  /* 0x000000ffff057224 */ /* 0x000fc600000e0611 */
[----:B------:R-:W5:Y:S04]  /*0370*/  LDG.E.U8 R18, desc[UR4][R14.64] ;  /* 0x000000040e127981 */ /* 0x000f68000c1e1100 */
[----:B------:R-:W5:Y:S04]  /*0380*/  LDG.E.U8 R16, desc[UR4][R14.64+0x1] ;  /* 0x000001040e107981 */ /* 0x000f68000c1e1100 */
[----:B------:R-:W5:Y:S04]  /*0390*/  LDG.E.U8 R8, desc[UR4][R8.64] ;  /* 0x0000000408087981 */ /* 0x000f68000c1e1100 */
[----:B------:R-:W5:Y:S04]  /*03a0*/  LDG.E.U8 R4, desc[UR4][R4.64] ;  /* 0x0000000404047981 */ /* 0x000f68000c1e1100 */
[----:B------:R-:W5:Y:S01]  /*03b0*/  LDG.E.U8 R19, desc[UR4][R6.64] ;  /* 0x0000000406137981 */ /* 0x000f62000c1e1100 */
[----:B--2---:R-:W-:-:S02]  /*03c0*/  I2FP.F32.U32 R17, R10 ;  /* 0x0000000a00117245 */ /* 0x004fc40000201000 */
[----:B---3--:R-:W-:Y:S02]  /*03d0*/  I2FP.F32.U32 R11, R12 ;  /* 0x0000000c000b7245 */ /* 0x008fe40000201000 */
[----:B----4-:R-:W-:Y:S02]  /*03e0*/  I2FP.F32.U32 R0, R0 ;  /* 0x0000000000007245 */ /* 0x010fe40000201000 */
[----:B-----5:R-:W-:-:S03]  /*03f0*/  I2FP.F32.U32 R18, R18 ;  /* 0x0000001200127245 */ /* 0x020fc60000201000 */
[----:B------:R-:W-:Y:S01]  /*0400*/  FFMA R17, R17, 2, R0 ;  /* 0x4000000011117823 */ /* 0x000fe20000000000 */
[----:B------:R-:W-:Y:S01]  /*0410*/  I2FP.F32.U32 R16, R16 ;  /* 0x0000001000107245 */ /* 0x000fe20000201000 */
[----:B------:R-:W-:Y:S01]  /*0420*/  FFMA R13, R18, 2, R11 ;  /* 0x40000000120d7823 */ /* 0x000fe2000000000b */
[----:B------:R-:W-:-:S03]  /*0430*/  I2FP.F32.U32 R10, R8 ;  /* 0x00000008000a7245 */ /* 0x000fc60000201000 */
[----:B------:R-:W-:Y:S01]  /*0440*/  FADD R17, R17, R16 ;  /* 0x0000001011117221 */ /* 0x000fe20000000000 */
[----:B------:R-:W-:Y:S01]  /*0450*/  FADD R13, R16, R13 ;  /* 0x0000000d100d7221 */ /* 0x000fe20000000000 */
[----:B------:R-:W-:Y:S02]  /*0460*/  I2FP.F32.U32 R4, R4 ;  /* 0x0000000400047245 */ /* 0x000fe40000201000 */
[----:B------:R-:W-:Y:S01]  /*0470*/  I2FP.F32.U32 R19, R19 ;  /* 0x0000001300137245 */ /* 0x000fe20000201000 */
[----:B------:R-:W-:Y:S01]  /*0480*/  FADD R17, R17, -R10 ;  /* 0x8000000a11117221 */ /* 0x000fe20000000000 */
[----:B------:R-:W-:Y:S01]  /*0490*/  FADD R13, -R10, R13 ;  /* 0x0000000d0a0d7221 */ /* 0x000fe20000000100 */
[----:B------:R-:W-:Y:S02]  /*04a0*/  FADD R4, R4, R4 ;  /* 0x0000000404047221 */ /* 0x000fe40000000000 */
[----:B------:R-:W-:Y:S02]  /*04b0*/  FADD R6, R19, R19 ;  /* 0x0000001313067221 */ /* 0x000fe40000000000 */
[----:B------:R-:W-:-:S02]  /*04c0*/  FADD R4, R17, -R4 ;  /* 0x8000000411047221 */ /* 0x000fc40000000000 */
[----:B------:R-:W-:Y:S02]  /*04d0*/  FADD R13, R13, -R6 ;  /* 0x800000060d0d7221 */ /* 0x000fe40000000000 */
[----:B------:R-:W-:Y:S02]  /*04e0*/  FADD R4, R4, -R11 ;  /* 0x8000000b04047221 */ /* 0x000fe40000000000 */
[----:B------:R-:W-:-:S07]  /*04f0*/  FADD R5, -R0, R13 ;  /* 0x0000000d00057221 */ /* 0x000fce0000000100 */
.L_x_26:
[----:B------:R-:W-:Y:S05]  /*0500*/  BSYNC.RECONVERGENT B0 ;  /* 0x0000000000007941 */ /* 0x000fea0003800200 */
.L_x_25:
[----:B------:R-:W-:Y:S01]  /*0510*/  @!P1 FADD R0, |R5|, |R4| ;  /* 0x4000000405009221 */ /* 0x000fe20000000200 */
[----:B------:R-:W-:Y:S06]  /*0520*/  @!P1 BRA `(.L_x_27) ;  /* 0x00000000003c9947 */ /* 0x000fec0003800000 */
[----:B------:R-:W-:Y:S01]  /*0530*/  FMUL R5, R5, R5 ;  /* 0x0000000505057220 */ /* 0x000fe20000400000 */
[----:B------:R-:W-:Y:S03]  /*0540*/  BSSY.RECONVERGENT B0, `(.L_x_27) ;  /* 0x000000d000007945 */ /* 0x000fe60003800200 */
[----:B------:R-:W-:-:S04]  /*0550*/  FFMA R5, R4, R4, R5 ;  /* 0x0000000404057223 */ /* 0x000fc80000000005 */
[----:B------:R-:W-:Y:S01]  /*0560*/  VIADD R0, R5, 0xf3000000 ;  /* 0xf300000005007836 */ /* 0x000fe20000000000 */
[----:B------:R0:W1:Y:S04]  /*0570*/  MUFU.RSQ R4, R5 ;  /* 0x0000000500047308 */ /* 0x0000680000001400 */
[----:B------:R-:W-:-:S13]  /*0580*/  ISETP.GT.U32.AND P0, PT, R0, 0x727fffff, PT ;  /* 0x727fffff0000780c */ /* 0x000fda0003f04070 */
[----:B01----:R-:W-:Y:S05]  /*0590*/  @!P0 BRA `(.L_x_28) ;  /* 0x00000000000c8947 */ /* 0x003fea0003800000 */
[----:B------:R-:W-:-:S07]  /*05a0*/  MOV R9, 0x5c0 ;  /* 0x000005c000097802 */ /* 0x000fce0000000f00 */
[----:B------:R-:W-:Y:S05]  /*05b0*/  CALL.REL.NOINC `($__internal_0_$__cuda_sm20_sqrt_rn_f32_slowpath) ;  /* 0x00000000003c7944 */ /* 0x000fea0003c00000 */
[----:B------:R-:W-:Y:S05]  /*05c0*/  BRA `(.L_x_29) ;  /* 0x0000000000107947 */ /* 0x000fea0003800000 */
.L_x_28:
[----:B------:R-:W-:Y:S01]  /*05d0*/  FMUL.FTZ R0, R5, R4 ;  /* 0x0000000405007220 */ /* 0x000fe20000410000 */
[----:B------:R-:W-:-:S03]  /*05e0*/  FMUL.FTZ R4, R4, 0.5 ;  /* 0x3f00000004047820 */ /* 0x000fc60000410000 */
[----:B------:R-:W-:-:S04]  /*05f0*/  FFMA R5, -R0, R0, R5 ;  /* 0x0000000000057223 */ /* 0x000fc80000000105 */
[----:B------:R-:W-:-:S07]  /*0600*/  FFMA R0, R5, R4, R0 ;  /* 0x0000000405007223 */ /* 0x000fce0000000000 */
.L_x_29:
[----:B------:R-:W-:Y:S05]  /*0610*/  BSYNC.RECONVERGENT B0 ;  /* 0x0000000000007941 */ /* 0x000fea0003800200 */
.L_x_27:
[----:B------:R-:W0:Y:S01]  /*0620*/  LDCU.64 UR6, c[0x0][0x390] ;  /* 0x00007200ff0677ac */ /* 0x000e220008000a00 */
[----:B------:R-:W-:Y:S02]  /*0630*/  FMNMX R0, R0, 255, PT ;  /* 0x437f000000007809 */ /* 0x000fe40003800000 */
[--C-:B------:R-:W-:Y:S02]  /*0640*/  SHF.R.S32.HI R5, RZ, 0x1f, R3.reuse ;  /* 0x0000001fff057819 */ /* 0x100fe40000011403 */
[----:B------:R-:W1:Y:S01]  /*0650*/  F2I.U32.TRUNC.NTZ R7, R0 ;  /* 0x0000000000077305 */ /* 0x000e62000020f000 */
[----:B0-----:R-:W-:Y:S02]  /*0660*/  IADD3 R4, P0, P1, R2, UR6, R3 ;  /* 0x0000000602047c10 */ /* 0x001fe4000f91e003 */
[----:B------:R-:W-:-:S04]  /*0670*/  SHF.R.S32.HI R2, RZ, 0x1f, R2 ;  /* 0x0000001fff027819 */ /* 0x000fc80000011402 */
[----:B------:R-:W-:-:S05]  /*0680*/  IADD3.X R5, PT, PT, R2, UR7, R5, P0, P1 ;  /* 0x0000000702057c10 */ /* 0x000fca00087e2405 */
[----:B-1----:R-:W-:Y:S01]  /*0690*/  STG.E.U8 desc[UR4][R4.64], R7 ;  /* 0x0000000704007986 */ /* 0x002fe2000c101104 */
[----:B------:R-:W-:Y:S05]  /*06a0*/  EXIT ;  /* 0x000000000000794d */ /* 0x000fea0003800000 */
        .weak           $__internal_0_$__cuda_sm20_sqrt_rn_f32_slowpath
        .type           $__internal_0_$__cuda_sm20_sqrt_rn_f32_slowpath,@function
        .size           $__internal_0_$__cuda_sm20_sqrt_rn_f32_slowpath,(.L_x_32 - $__internal_0_$__cuda_sm20_sqrt_rn_f32_slowpath)
$__internal_0_$__cuda_sm20_sqrt_rn_f32_slowpath:
[----:B------:R-:W-:-:S13]  /*06b0*/  LOP3.LUT P0, RZ, R5, 0x7fffffff, RZ, 0xc0, !PT ;  /* 0x7fffffff05ff7812 */ /* 0x000fda000780c0ff */
[----:B------:R-:W-:Y:S01]  /*06c0*/  @!P0 MOV R4, R5 ;  /* 0x0000000500048202 */ /* 0x000fe20000000f00 */
[----:B------:R-:W-:Y:S06]  /*06d0*/  @!P0 BRA `(.L_x_30) ;  /* 0x0000000000448947 */ /* 0x000fec0003800000 */
[----:B------:R-:W-:Y:S01]  /*06e0*/  FSETP.GEU.FTZ.AND P0, PT, R5, RZ, PT ;  /* 0x000000ff0500720b */ /* 0x000fe20003f1e000 */
[----:B------:R-:W-:-:S12]  /*06f0*/  IMAD.MOV.U32 R0, RZ, RZ, R5 ;  /* 0x000000ffff007224 */ /* 0x000fd800078e0005 */
[----:B------:R-:W-:Y:S01]  /*0700*/  @!P0 IMAD.MOV.U32 R4, RZ, RZ, 0x7fffffff ;  /* 0x7fffffffff048424 */ /* 0x000fe200078e00ff */
[----:B------:R-:W-:Y:S06]  /*0710*/  @!P0 BRA `(.L_x_30) ;  /* 0x0000000000348947 */ /* 0x000fec0003800000 */
[----:B------:R-:W-:-:S13]  /*0720*/  FSETP.GTU.FTZ.AND P0, PT, |R0|, +INF , PT ;  /* 0x7f8000000000780b */ /* 0x000fda0003f1c200 */
[----:B------:R-:W-:Y:S01]  /*0730*/  @P0 FADD.FTZ R4, R0, 1 ;  /* 0x3f80000000040421 */ /* 0x000fe20000010000 */
[----:B------:R-:W-:Y:S06]  /*0740*/  @P0 BRA `(.L_x_30) ;  /* 0x0000000000280947 */ /* 0x000fec0003800000 */
[----:B------:R-:W-:-:S13]  /*0750*/  FSETP.NEU.FTZ.AND P0, PT, |R0|, +INF , PT ;  /* 0x7f8000000000780b */ /* 0x000fda0003f1d200 */
[----:B------:R-:W-:-:S04]  /*0760*/  @P0 FFMA R5, R0, 1.84467440737095516160e+19, RZ ;  /* 0x5f80000000050823 */ /* 0x000fc800000000ff */
[----:B------:R-:W0:Y:S02]  /*0770*/  @P0 MUFU.RSQ R4, R5 ;  /* 0x0000000500040308 */ /* 0x000e240000001400 */
[----:B0-----:R-:W-:Y:S01]  /*0780*/  @P0 FMUL.FTZ R6, R5, R4 ;  /* 0x0000000405060220 */ /* 0x001fe20000410000 */
[----:B------:R-:W-:Y:S01]  /*0790*/  @P0 FMUL.FTZ R8, R4, 0.5 ;  /* 0x3f00000004080820 */ /* 0x000fe20000410000 */
[----:B------:R-:W-:Y:S02]  /*07a0*/  @!P0 MOV R4, R0 ;  /* 0x0000000000048202 */ /* 0x000fe40000000f00 */
[----:B------:R-:W-:-:S04]  /*07b0*/  @P0 FADD.FTZ R7, -R6, -RZ ;  /* 0x800000ff06070221 */ /* 0x000fc80000010100 */
[----:B------:R-:W-:-:S04]  /*07c0*/  @P0 FFMA R7, R6, R7, R5 ;  /* 0x0000000706070223 */ /* 0x000fc80000000005 */
[----:B------:R-:W-:-:S04]  /*07d0*/  @P0 FFMA R7, R7, R8, R6 ;  /* 0x0000000807070223 */ /* 0x000fc80000000006 */
[----:B------:R-:W-:-:S07]  /*07e0*/  @P0 FMUL.FTZ R4, R7, 2.3283064365386962891e-10 ;  /* 0x2f80000007040820 */ /* 0x000fce0000410000 */
.L_x_30:
[----:B------:R-:W-:Y:S02]  /*07f0*/  HFMA2 R5, -RZ, RZ, 0, 0 ;  /* 0x00000000ff057431 */ /* 0x000fe400000001ff */
[----:B------:R-:W-:Y:S02]  /*0800*/  IMAD.MOV.U32 R0, RZ, RZ, R4 ;  /* 0x000000ffff007224 */ /* 0x000fe400078e0004 */
[----:B------:R-:W-:-:S04]  /*0810*/  IMAD.MOV.U32 R4, RZ, RZ, R9 ;  /* 0x000000ffff047224 */ /* 0x000fc800078e0009 */
[----:B------:R-:W-:Y:S05]  /*0820*/  RET.REL.NODEC R4 `(_Z22computeGradient_kernelPKhiPhiiih) ;  /* 0xfffffff404f47950 */ /* 0x000fea0003c3ffff */
.L_x_31:
        /* <DEDUP_REMOVED lines=13> */
.L_x_32:


//--------------------- .nv.shared.reserved.0     --------------------------
	.section	.nv.shared.reserved.0,"aw",@nobits
	.weak		__nv_reservedSMEM_offset_0_alias
	.size		__nv_reservedSMEM_offset_0_alias, 0, 64
	.other		__nv_reservedSMEM_offset_0_alias,@"STO_CUDA_RESERVED_SHARED STV_DEFAULT"
__nv_reservedSMEM_offset_0_alias:
	.zero		0
	.zero		64


//--------------------- .nv.global                --------------------------
	.section	.nv.global,"aw",@nobits
.nv.global:
	.type		_ZN34_INTERNAL_3332e447_4_k_cu_18d1575c6thrust24THRUST_300001_SM_1000_NS12placeholders2_8E,@object
	.size		_ZN34_INTERNAL_3332e447_4_k_cu_18d1575c6thrust24THRUST_300001_SM_1000_NS12placeholders2_8E,(_ZN34_INTERNAL_3332e447_4_k_cu_18d1575c4cuda3std3__436_GLOBAL__N__3332e447_4_k_cu_18d1575c6ignoreE - _ZN34_INTERNAL_3332e447_4_k_cu_18d1575c6thrust24THRUST_300001_SM_1000_NS12placeholders2_8E)
_ZN34_INTERNAL_3332e447_4_k_cu_18d1575c6thrust24THRUST_300001_SM_1000_NS12placeholders2_8E:
	.zero		1
	.type		_ZN34_INTERNAL_3332e447_4_k_cu_18d1575c4cuda3std3__436_GLOBAL__N__3332e447_4_k_cu_18d1575c6ignoreE,@object
	.size		_ZN34_INTERNAL_3332e447_4_k_cu_18d1575c4cuda3std3__436_GLOBAL__N__3332e447_4_k_cu_18d1575c6ignoreE,(_ZN34_INTERNAL_3332e447_4_k_cu_18d1575c4cuda3std6ranges3__45__cpo4dataE - _ZN34_INTERNAL_3332e447_4_k_cu_18d1575c4cuda3std3__436_GLOBAL__N__3332e447_4_k_cu_18d1575c6ignoreE)
_ZN34_INTERNAL_3332e447_4_k_cu_18d1575c4cuda3std3__436_GLOBAL__N__3332e447_4_k_cu_18d1575c6ignoreE:
	.zero		1
	.type		_ZN34_INTERNAL_3332e447_4_k_cu_18d1575c4cuda3std6ranges3__45__cpo4dataE,@object
	.size		_ZN34_INTERNAL_3332e447_4_k_cu_18d1575c4cuda3std6ranges3__45__cpo4dataE,(_ZN34_INTERNAL_3332e447_4_k_cu_18d1575c6thrust24THRUST_300001_SM_1000_NS6system3cpp3parE - _ZN34_INTERNAL_3332e447_4_k_cu_18d1575c4cuda3std6ranges3__45__cpo4dataE)
_ZN34_INTERNAL_3332e447_4_k_cu_18d1575c4cuda3std6ranges3__45__cpo4dataE:
	.zero		1
	.type		_ZN34_INTERNAL_3332e447_4_k_cu_18d1575c6thrust24THRUST_300001_SM_1000_NS6system3cpp3parE,@object
	.size		_ZN34_INTERNAL_3332e447_4_k_cu_18d1575c6thrust24THRUST_300001_SM_1000_NS6system3cpp3parE,(_ZN34_INTERNAL_3332e447_4_k_cu_18d1575c4cuda3std3__45__cpo5beginE - _ZN34_INTERNAL_3332e447_4_k_cu_18d1575c6thrust24THRUST_300001_SM_1000_NS6system3cpp3parE)
_ZN34_INTERNAL_3332e447_4_k_cu_18d1575c6thrust24THRUST_300001_SM_1000_NS6system3cpp3parE:
	.zero		1
	.type		_ZN34_INTERNAL_3332e447_4_k_cu_18d1575c4cuda3std3__45__cpo5beginE,@object
	.size		_ZN34_INTERNAL_3332e447_4_k_cu_18d1575c4cuda3std3__45__cpo5beginE,(_ZN34_INTERNAL_3332e447_4_k_cu_18d1575c4cuda3std6ranges3__45__cpo5beginE - _ZN34_INTERNAL_3332e447_4_k_cu_18d1575c4cuda3std3__45__cpo5beginE)
_ZN34_INTERNAL_3332e447_4_k_cu_18d1575c4cuda3std3__45__cpo5beginE:
	.zero		1
	.type		_ZN34_INTERNAL_3332e447_4_k_cu_18d1575c4cuda3std6ranges3__45__cpo5beginE,@object
	.size		_ZN34_INTERNAL_3332e447_4_k_cu_18d1575c4cuda3std6ranges3__45__cpo5beginE,(_ZN34_INTERNAL_3332e447_4_k_cu_18d1575c6thrust24THRUST_300001_SM_1000_NS6deviceE - _ZN34_INTERNAL_3332e447_4_k_cu_18d1575c4cuda3std6ranges3__45__cpo5beginE)
_ZN34_INTERNAL_3332e447_4_k_cu_18d1575c4cuda3std6ranges3__45__cpo5beginE:
	.zero		1
	.type		_ZN34_INTERNAL_3332e447_4_k_cu_18d1575c6thrust24THRUST_300001_SM_1000_NS6deviceE,@object
	.size		_ZN34_INTERNAL_3332e447_4_k_cu_18d1575c6thrust24THRUST_300001_SM_1000_NS6deviceE,(_ZN34_INTERNAL_3332e447_4_k_cu_18d1575c4cuda3std3__47nulloptE - _ZN34_INTERNAL_3332e447_4_k_cu_18d1575c6thrust24THRUST_300001_SM_1000_NS6deviceE)
_ZN34_INTERNAL_3332e447_4_k_cu_18d1575c6thrust24THRUST_300001_SM_1000_NS6deviceE:
	.zero		1
	.type		_ZN34_INTERNAL_3332e447_4_k_cu_18d1575c4cuda3std3__47nulloptE,@object
	.size		_ZN34_INTERNAL_3332e447_4_k_cu_18d1575c4cuda3std3__47nulloptE,(_ZN34_INTERNAL_3332e447_4_k_cu_18d1575c4cuda3std6ranges3__45__cpo8distanceE - _ZN34_INTERNAL_3332e447_4_k_cu_18d1575c4cuda3std3__47nulloptE)
_ZN34_INTERNAL_3332e447_4_k_cu_18d1575c4cuda3std3__47nulloptE:
	.zero		1
	.type		_ZN34_INTERNAL_3332e447_4_k_cu_18d1575c4cuda3std6ranges3__45__cpo8distanceE,@object
	.size		_ZN34_INTERNAL_3332e447_4_k_cu_18d1575c4cuda3std6ranges3__45__cpo8distanceE,(_ZN34_INTERNAL_3332e447_4_k_cu_18d1575c6thrust24THRUST_300001_SM_1000_NS12placeholders2_4E - _ZN34_INTERNAL_3332e447_4_k_cu_18d1575c4cuda3std6ranges3__45__cpo8distanceE)
_ZN34_INTERNAL_3332e447_4_k_cu_18d1575c4cuda3std6ranges3__45__cpo8distanceE:
	.zero		1
	.type		_ZN34_INTERNAL_3332e447_4_k_cu_18d1575c6thrust24THRUST_300001_SM_1000_NS12placeholders2_4E,@object
	.size		_ZN34_INTERNAL_3332e447_4_k_cu_18d1575c6thrust24THRUST_300001_SM_1000_NS12placeholders2_4E,(_ZN34_INTERNAL_3332e447_4_k_cu_18d1575c4cuda3std3__45__cpo6rbeginE - _ZN34_INTERNAL_3332e447_4_k_cu_18d1575c6thrust24THRUST_300001_SM_1000_NS12placeholders2_4E)
_ZN34_INTERNAL_3332e447_4_k_cu_18d1575c6thrust24THRUST_300001_SM_1000_NS12placeholders2_4E:
	.zero		1
	.type		_ZN34_INTERNAL_3332e447_4_k_cu_18d1575c4cuda3std3__45__cpo6rbeginE,@object
	.size		_ZN34_INTERNAL_3332e447_4_k_cu_18d1575c4cuda3std3__45__cpo6rbeginE,(_ZN34_INTERNAL_3332e447_4_k_cu_18d1575c4cuda3std6ranges3__45__cpo7advanceE - _ZN34_INTERNAL_3332e447_4_k_cu_18d1575c4cuda3std3__45__cpo6rbeginE)
_ZN34_INTERNAL_3332e447_4_k_cu_18d1575c4cuda3std3__45__cpo6rbeginE:
	.zero		1
	.type		_ZN34_INTERNAL_3332e447_4_k_cu_18d1575c4cuda3std6ranges3__45__cpo7advanceE,@object
	.size		_ZN34_INTERNAL_3332e447_4_k_cu_18d1575c4cuda3std6ranges3__45__cpo7advanceE,(_ZN34_INTERNAL_3332e447_4_k_cu_18d1575c6thrust24THRUST_300001_SM_1000_NS12placeholders3_10E - _ZN34_INTERNAL_3332e447_4_k_cu_18d1575c4cuda3std6ranges3__45__cpo7advanceE)
_ZN34_INTERNAL_3332e447_4_k_cu_18d1575c4cuda3std6ranges3__45__cpo7advanceE:
	.zero		1
	.type		_ZN34_INTERNAL_3332e447_4_k_cu_18d1575c6thrust24THRUST_300001_SM_1000_NS12placeholders3_10E,@object
	.size		_ZN34_INTERNAL_3332e447_4_k_cu_18d1575c6thrust24THRUST_300001_SM_1000_NS12placeholders3_10E,(_ZN34_INTERNAL_3332e447_4_k_cu_18d1575c4cuda3std3__48in_placeE - _ZN34_INTERNAL_3332e447_4_k_cu_18d1575c6thrust24THRUST_300001_SM_1000_NS12placeholders3_10E)
_ZN34_INTERNAL_3332e447_4_k_cu_18d1575c6thrust24THRUST_300001_SM_1000_NS12placeholders3_10E:
	.zero		1
	.type		_ZN34_INTERNAL_3332e447_4_k_cu_18d1575c4cuda3std3__48in_placeE,@object
	.size		_ZN34_INTERNAL_3332e447_4_k_cu_18d1575c4cuda3std3__48in_placeE,(_ZN34_INTERNAL_3332e447_4_k_cu_18d1575c4cuda3std6ranges3__45__cpo4sizeE - _ZN34_INTERNAL_3332e447_4_k_cu_18d1575c4cuda3std3__48in_placeE)
_ZN34_INTERNAL_3332e447_4_k_cu_18d1575c4cuda3std3__48in_placeE:
	.zero		1
	.type		_ZN34_INTERNAL_3332e447_4_k_cu_18d1575c4cuda3std6ranges3__45__cpo4sizeE,@object
	.size		_ZN34_INTERNAL_3332e447_4_k_cu_18d1575c4cuda3std6ranges3__45__cpo4sizeE,(_ZN34_INTERNAL_3332e447_4_k_cu_18d1575c6thrust24THRUST_300001_SM_1000_NS12placeholders2_2E - _ZN34_INTERNAL_3332e447_4_k_cu_18d1575c4cuda3std6ranges3__45__cpo4sizeE)
_ZN34_INTERNAL_3332e447_4_k_cu_18d1575c4cuda3std6ranges3__45__cpo4sizeE:
	.zero		1
	.type		_ZN34_INTERNAL_3332e447_4_k_cu_18d1575c6thrust24THRUST_300001_SM_1000_NS12placeholders2_2E,@object
	.size		_ZN34_INTERNAL_3332e447_4_k_cu_18d1575c6thrust24THRUST_300001_SM_1000_NS12placeholders2_2E,(_ZN34_INTERNAL_3332e447_4_k_cu_18d1575c4cuda3std3__45__cpo6cbeginE - _ZN34_INTERNAL_3332e447_4_k_cu_18d1575c6thrust24THRUST_300001_SM_1000_NS12placeholders2_2E)
_ZN34_INTERNAL_3332e447_4_k_cu_18d1575c6thrust24THRUST_300001_SM_1000_NS12placeholders2_2E:
	.zero		1
	.type		_ZN34_INTERNAL_3332e447_4_k_cu_18d1575c4cuda3std3__45__cpo6cbeginE,@object
	.size		_ZN34_INTERNAL_3332e447_4_k_cu_18d1575c4cuda3std3__45__cpo6cbeginE,(_ZN34_INTERNAL_3332e447_4_k_cu_18d1575c4cuda3std6ranges3__45__cpo6cbeginE - _ZN34_INTERNAL_3332e447_4_k_cu_18d1575c4cuda3std3__45__cpo6cbeginE)
_ZN34_INTERNAL_3332e447_4_k_cu_18d1575c4cuda3std3__45__cpo6cbeginE:
	.zero		1
	.type		_ZN34_INTERNAL_3332e447_4_k_cu_18d1575c4cuda3std6ranges3__45__cpo6cbeginE,@object
	.size		_ZN34_INTERNAL_3332e447_4_k_cu_18d1575c4cuda3std6ranges3__45__cpo6cbeginE,(_ZN34_INTERNAL_3332e447_4_k_cu_18d1575c6thrust24THRUST_300001_SM_1000_NS12placeholders2_6E - _ZN34_INTERNAL_3332e447_4_k_cu_18d1575c4cuda3std6ranges3__45__cpo6cbeginE)
_ZN34_INTERNAL_3332e447_4_k_cu_18d1575c4cuda3std6ranges3__45__cpo6cbeginE:
	.zero		1
	.type		_ZN34_INTERNAL_3332e447_4_k_cu_18d1575c6thrust24THRUST_300001_SM_1000_NS12placeholders2_6E,@object
	.size		_ZN34_INTERNAL_3332e447_4_k_cu_18d1575c6thrust24THRUST_300001_SM_1000_NS12placeholders2_6E,(_ZN34_INTERNAL_3332e447_4_k_cu_18d1575c4cuda3std3__45__cpo7crbeginE - _ZN34_INTERNAL_3332e447_4_k_cu_18d1575c6thrust24THRUST_300001_SM_1000_NS12placeholders2_6E)
_ZN34_INTERNAL_3332e447_4_k_cu_18d1575c6thrust24THRUST_300001_SM_1000_NS12placeholders2_6E:
	.zero		1
	.type		_ZN34_INTERNAL_3332e447_4_k_cu_18d1575c4cuda3std3__45__cpo7crbeginE,@object
	.size		_ZN34_INTERNAL_3332e447_4_k_cu_18d1575c4cuda3std3__45__cpo7crbeginE,(_ZN34_INTERNAL_3332e447_4_k_cu_18d1575c4cuda3std6ranges3__45__cpo4nextE - _ZN34_INTERNAL_3332e447_4_k_cu_18d1575c4cuda3std3__45__cpo7crbeginE)
_ZN34_INTERNAL_3332e447_4_k_cu_18d1575c4cuda3std3__45__cpo7crbeginE:
	.zero		1
	.type		_ZN34_INTERNAL_3332e447_4_k_cu_18d1575c4cuda3std6ranges3__45__cpo4nextE,@object
	.size		_ZN34_INTERNAL_3332e447_4_k_cu_18d1575c4cuda3std6ranges3__45__cpo4nextE,(_ZN34_INTERNAL_3332e447_4_k_cu_18d1575c4cuda3std6ranges3__45__cpo4swapE - _ZN34_INTERNAL_3332e447_4_k_cu_18d1575c4cuda3std6ranges3__45__cpo4nextE)
_ZN34_INTERNAL_3332e447_4_k_cu_18d1575c4cuda3std6ranges3__45__cpo4nextE:
	.zero		1
	.type		_ZN34_INTERNAL_3332e447_4_k_cu_18d1575c4cuda3std6ranges3__45__cpo4swapE,@object
	.size		_ZN34_INTERNAL_3332e447_4_k_cu_18d1575c4cuda3std6ranges3__45__cpo4swapE,(_ZN34_INTERNAL_3332e447_4_k_cu_18d1575c6thrust24THRUST_300001_SM_1000_NS8cuda_cub10par_nosyncE - _ZN34_INTERNAL_3332e447_4_k_cu_18d1575c4cuda3std6ranges3__45__cpo4swapE)
_ZN34_INTERNAL_3332e447_4_k_cu_18d1575c4cuda3std6ranges3__45__cpo4swapE:
	.zero		1
	.type		_ZN34_INTERNAL_3332e447_4_k_cu_18d1575c6thrust24THRUST_300001_SM_1000_NS8cuda_cub10par_nosyncE,@object
	.size		_ZN34_INTERNAL_3332e447_4_k_cu_18d1575c6thrust24THRUST_300001_SM_1000_NS8cuda_cub10par_nosyncE,(_ZN34_INTERNAL_3332e447_4_k_cu_18d1575c6thrust24THRUST_300001_SM_1000_NS3seqE - _ZN34_INTERNAL_3332e447_4_k_cu_18d1575c6thrust24THRUST_300001_SM_1000_NS8cuda_cub10par_nosyncE)
_ZN34_INTERNAL_3332e447_4_k_cu_18d1575c6thrust24THRUST_300001_SM_1000_NS8cuda_cub10par_nosyncE:
	.zero		1
	.type		_ZN34_INTERNAL_3332e447_4_k_cu_18d1575c6thrust24THRUST_300001_SM_1000_NS3seqE,@object
	.size		_ZN34_INTERNAL_3332e447_4_k_cu_18d1575c6thrust24THRUST_300001_SM_1000_NS3seqE,(_ZN34_INTERNAL_3332e447_4_k_cu_18d1575c4cuda3std3__420unreachable_sentinelE - _ZN34_INTERNAL_3332e447_4_k_cu_18d1575c6thrust24THRUST_300001_SM_1000_NS3seqE)
_ZN34_INTERNAL_3332e447_4_k_cu_18d1575c6thrust24THRUST_300001_SM_1000_NS3seqE:
	.zero		1
	.type		_ZN34_INTERNAL_3332e447_4_k_cu_18d1575c4cuda3std3__420unreachable_sentinelE,@object
	.size		_ZN34_INTERNAL_3332e447_4_k_cu_18d1575c4cuda3std3__420unreachable_sentinelE,(_ZN34_INTERNAL_3332e447_4_k_cu_18d1575c4cuda3std6ranges3__45__cpo5ssizeE - _ZN34_INTERNAL_3332e447_4_k_cu_18d1575c4cuda3std3__420unreachable_sentinelE)
_ZN34_INTERNAL_3332e447_4_k_cu_18d1575c4cuda3std3__420unreachable_sentinelE:
	.zero		1
	.type		_ZN34_INTERNAL_3332e447_4_k_cu_18d1575c4cuda3std6ranges3__45__cpo5ssizeE,@object
	.size		_ZN34_INTERNAL_3332e447_4_k_cu_18d1575c4cuda3std6ranges3__45__cpo5ssizeE,(_ZN34_INTERNAL_3332e447_4_k_cu_18d1575c6thrust24THRUST_300001_SM_1000_NS12placeholders2_3E - _ZN34_INTERNAL_3332e447_4_k_cu_18d1575c4cuda3std6ranges3__45__cpo5ssizeE)
_ZN34_INTERNAL_3332e447_4_k_cu_18d1575c4cuda3std6ranges3__45__cpo5ssizeE:
	.zero		1
	.type		_ZN34_INTERNAL_3332e447_4_k_cu_18d1575c6thrust24THRUST_300001_SM_1000_NS12placeholders2_3E,@object
	.size		_ZN34_INTERNAL_3332e447_4_k_cu_18d1575c6thrust24THRUST_300001_SM_1000_NS12placeholders2_3E,(_ZN34_INTERNAL_3332e447_4_k_cu_18d1575c4cuda3std3__45__cpo4cendE - _ZN34_INTERNAL_3332e447_4_k_cu_18d1575c6thrust24THRUST_300001_SM_1000_NS12placeholders2_3E)
_ZN34_INTERNAL_3332e447_4_k_cu_18d1575c6thrust24THRUST_300001_SM_1000_NS12placeholders2_3E:
	.zero		1
	.type		_ZN34_INTERNAL_3332e447_4_k_cu_18d1575c4cuda3std3__45__cpo4cendE,@object
	.size		_ZN34_INTERNAL_3332e447_4_k_cu_18d1575c4cuda3std3__45__cpo4cendE,(_ZN34_INTERNAL_3332e447_4_k_cu_18d1575c4cuda3std6ranges3__45__cpo4cendE - _ZN34_INTERNAL_3332e447_4_k_cu_18d1575c4cuda3std3__45__cpo4cendE)
_ZN34_INTERNAL_3332e447_4_k_cu_18d1575c4cuda3std3__45__cpo4cendE:
	.zero		1
	.type		_ZN34_INTERNAL_3332e447_4_k_cu_18d1575c4cuda3std6ranges3__45__cpo4cendE,@object
	.size		_ZN34_INTERNAL_3332e447_4_k_cu_18d1575c4cuda3std6ranges3__45__cpo4cendE,(_ZN34_INTERNAL_3332e447_4_k_cu_18d1575c6thrust24THRUST_300001_SM_1000_NS12placeholders2_7E - _ZN34_INTERNAL_3332e447_4_k_cu_18d1575c4cuda3std6ranges3__45__cpo4cendE)
_ZN34_INTERNAL_3332e447_4_k_cu_18d1575c4cuda3std6ranges3__45__cpo4cendE:
	.zero		1
	.type		_ZN34_INTERNAL_3332e447_4_k_cu_18d1575c6thrust24THRUST_300001_SM_1000_NS12placeholders2_7E,@object
	.size		_ZN34_INTERNAL_3332e447_4_k_cu_18d1575c6thrust24THRUST_300001_SM_1000_NS12placeholders2_7E,(_ZN34_INTERNAL_3332e447_4_k_cu_18d1575c4cuda3std3__45__cpo5crendE - _ZN34_INTERNAL_3332e447_4_k_cu_18d1575c6thrust24THRUST_300001_SM_1000_NS12placeholders2_7E)
_ZN34_INTERNAL_3332e447_4_k_cu_18d1575c6thrust24THRUST_300001_SM_1000_NS12placeholders2_7E:
	.zero		1
	.type		_ZN34_INTERNAL_3332e447_4_k_cu_18d1575c4cuda3std3__45__cpo5crendE,@object
	.size		_ZN34_INTERNAL_3332e447_4_k_cu_18d1575c4cuda3std3__45__cpo5crendE,(_ZN34_INTERNAL_3332e447_4_k_cu_18d1575c4cuda3std6ranges3__45__cpo4prevE - _ZN34_INTERNAL_3332e447_4_k_cu_18d1575c4cuda3std3__45__cpo5crendE)
_ZN34_INTERNAL_3332e447_4_k_cu_18d1575c4cuda3std3__45__cpo5crendE:
	.zero		1
	.type		_ZN34_INTERNAL_3332e447_4_k_cu_18d1575c4cuda3std6ranges3__45__cpo4prevE,@object
	.size		_ZN34_INTERNAL_3332e447_4_k_cu_18d1575c4cuda3std6ranges3__45__cpo4prevE,(_ZN34_INTERNAL_3332e447_4_k_cu_18d1575c4cuda3std6ranges3__45__cpo9iter_moveE - _ZN34_INTERNAL_3332e447_4_k_cu_18d1575c4cuda3std6ranges3__45__cpo4prevE)
_ZN34_INTERNAL_3332e447_4_k_cu_18d1575c4cuda3std6ranges3__45__cpo4prevE:
	.zero		1
	.type		_ZN34_INTERNAL_3332e447_4_k_cu_18d1575c4cuda3std6ranges3__45__cpo9iter_moveE,@object
	.size		_ZN34_INTERNAL_3332e447_4_k_cu_18d1575c4cuda3std6ranges3__45__cpo9iter_moveE,(_ZN34_INTERNAL_3332e447_4_k_cu_18d1575c6thrust24THRUST_300001_SM_1000_NS6system6detail10sequential3seqE - _ZN34_INTERNAL_3332e447_4_k_cu_18d1575c4cuda3std6ranges3__45__cpo9iter_moveE)
_ZN34_INTERNAL_3332e447_4_k_cu_18d1575c4cuda3std6ranges3__45__cpo9iter_moveE:
	.zero		1
	.type		_ZN34_INTERNAL_3332e447_4_k_cu_18d1575c6thrust24THRUST_300001_SM_1000_NS6system6detail10sequential3seqE,@object
	.size		_ZN34_INTERNAL_3332e447_4_k_cu_18d1575c6thrust24THRUST_300001_SM_1000_NS6system6detail10sequential3seqE,(_ZN34_INTERNAL_3332e447_4_k_cu_18d1575c6thrust24THRUST_300001_SM_1000_NS12placeholders2_9E - _ZN34_INTERNAL_3332e447_4_k_cu_18d1575c6thrust24THRUST_300001_SM_1000_NS6system6detail10sequential3seqE)
_ZN34_INTERNAL_3332e447_4_k_cu_18d1575c6thrust24THRUST_300001_SM_1000_NS6system6detail10sequential3seqE:
	.zero		1
	.type		_ZN34_INTERNAL_3332e447_4_k_cu_18d1575c6thrust24THRUST_300001_SM_1000_NS12placeholders2_9E,@object
	.size		_ZN34_INTERNAL_3332e447_4_k_cu_18d1575c6thrust24THRUST_300001_SM_1000_NS12placeholders2_9E,(_ZN34_INTERNAL_3332e447_4_k_cu_18d1575c4cuda3std3__419piecewise_constructE - _ZN34_INTERNAL_3332e447_4_k_cu_18d1575c6thrust24THRUST_300001_SM_1000_NS12placeholders2_9E)
_ZN34_INTERNAL_3332e447_4_k_cu_18d1575c6thrust24THRUST_300001_SM_1000_NS12placeholders2_9E:
	.zero		1
	.type		_ZN34_INTERNAL_3332e447_4_k_cu_18d1575c4cuda3std3__419piecewise_constructE,@object
	.size		_ZN34_INTERNAL_3332e447_4_k_cu_18d1575c4cuda3std3__419piecewise_constructE,(_ZN34_INTERNAL_3332e447_4_k_cu_18d1575c4cuda3std6ranges3__45__cpo5cdataE - _ZN34_INTERNAL_3332e447_4_k_cu_18d1575c4cuda3std3__419piecewise_constructE)
_ZN34_INTERNAL_3332e447_4_k_cu_18d1575c4cuda3std3__419piecewise_constructE:
	.zero		1
	.type		_ZN34_INTERNAL_3332e447_4_k_cu_18d1575c4cuda3std6ranges3__45__cpo5cdataE,@object
	.size		_ZN34_INTERNAL_3332e447_4_k_cu_18d1575c4cuda3std6ranges3__45__cpo5cdataE,(_ZN34_INTERNAL_3332e447_4_k_cu_18d1575c6thrust24THRUST_300001_SM_1000_NS12placeholders2_1E - _ZN34_INTERNAL_3332e447_4_k_cu_18d1575c4cuda3std6ranges3__45__cpo5cdataE)
_ZN34_INTERNAL_3332e447_4_k_cu_18d1575c4cuda3std6ranges3__45__cpo5cdataE:
	.zero		1
	.type		_ZN34_INTERNAL_3332e447_4_k_cu_18d1575c6thrust24THRUST_300001_SM_1000_NS12placeholders2_1E,@object
	.size		_ZN34_INTERNAL_3332e447_4_k_cu_18d1575c6thrust24THRUST_300001_SM_1000_NS12placeholders2_1E,(_ZN34_INTERNAL_3332e447_4_k_cu_18d1575c4cuda3std3__45__cpo3endE - _ZN34_INTERNAL_3332e447_4_k_cu_18d1575c6thrust24THRUST_300001_SM_1000_NS12placeholders2_1E)
_ZN34_INTERNAL_3332e447_4_k_cu_18d1575c6thrust24THRUST_300001_SM_1000_NS12placeholders2_1E:
	.zero		1
	.type		_ZN34_INTERNAL_3332e447_4_k_cu_18d1575c4cuda3std3__45__cpo3endE,@object
	.size		_ZN34_INTERNAL_3332e447_4_k_cu_18d1575c4cuda3std3__45__cpo3endE,(_ZN34_INTERNAL_3332e447_4_k_cu_18d1575c4cuda3std6ranges3__45__cpo3endE - _ZN34_INTERNAL_3332e447_4_k_cu_18d1575c4cuda3std3__45__cpo3endE)
_ZN34_INTERNAL_3332e447_4_k_cu_18d1575c4cuda3std3__45__cpo3endE:
	.zero		1
	.type		_ZN34_INTERNAL_3332e447_4_k_cu_18d1575c4cuda3std6ranges3__45__cpo3endE,@object
	.size		_ZN34_INTERNAL_3332e447_4_k_cu_18d1575c4cuda3std6ranges3__45__cpo3endE,(_ZN34_INTERNAL_3332e447_4_k_cu_18d1575c6thrust24THRUST_300001_SM_1000_NS12placeholders2_5E - _ZN34_INTERNAL_3332e447_4_k_cu_18d1575c4cuda3std6ranges3__45__cpo3endE)
_ZN34_INTERNAL_3332e447_4_k_cu_18d1575c4cuda3std6ranges3__45__cpo3endE:
	.zero		1
	.type		_ZN34_INTERNAL_3332e447_4_k_cu_18d1575c6thrust24THRUST_300001_SM_1000_NS12placeholders2_5E,@object
	.size		_ZN34_INTERNAL_3332e447_4_k_cu_18d1575c6thrust24THRUST_300001_SM_1000_NS12placeholders2_5E,(_ZN34_INTERNAL_3332e447_4_k_cu_18d1575c4cuda3std3__45__cpo4rendE - _ZN34_INTERNAL_3332e447_4_k_cu_18d1575c6thrust24THRUST_300001_SM_1000_NS12placeholders2_5E)
_ZN34_INTERNAL_3332e447_4_k_cu_18d1575c6thrust24THRUST_300001_SM_1000_NS12placeholders2_5E:
	.zero		1
	.type		_ZN34_INTERNAL_3332e447_4_k_cu_18d1575c4cuda3std3__45__cpo4rendE,@object
	.size		_ZN34_INTERNAL_3332e447_4_k_cu_18d1575c4cuda3std3__45__cpo4rendE,(_ZN34_INTERNAL_3332e447_4_k_cu_18d1575c4cuda3std6ranges3__45__cpo9iter_swapE - _ZN34_INTERNAL_3332e447_4_k_cu_18d1575c4cuda3std3__45__cpo4rendE)
_ZN34_INTERNAL_3332e447_4_k_cu_18d1575c4cuda3std3__45__cpo4rendE:
	.zero		1
	.type		_ZN34_INTERNAL_3332e447_4_k_cu_18d1575c4cuda3std6ranges3__45__cpo9iter_swapE,@object
	.size		_ZN34_INTERNAL_3332e447_4_k_cu_18d1575c4cuda3std6ranges3__45__cpo9iter_swapE,(_ZN34_INTERNAL_3332e447_4_k_cu_18d1575c4cuda3std3__48unexpectE - _ZN34_INTERNAL_3332e447_4_k_cu_18d1575c4cuda3std6ranges3__45__cpo9iter_swapE)
_ZN34_INTERNAL_3332e447_4_k_cu_18d1575c4cuda3std6ranges3__45__cpo9iter_swapE:
	.zero		1
	.type		_ZN34_INTERNAL_3332e447_4_k_cu_18d1575c4cuda3std3__48unexpectE,@object
	.size		_ZN34_INTERNAL_3332e447_4_k_cu_18d1575c4cuda3std3__48unexpectE,(_ZN34_INTERNAL_3332e447_4_k_cu_18d1575c6thrust24THRUST_300001_SM_1000_NS8cuda_cub3parE - _ZN34_INTERNAL_3332e447_4_k_cu_18d1575c4cuda3std3__48unexpectE)
_ZN34_INTERNAL_3332e447_4_k_cu_18d1575c4cuda3std3__48unexpectE:
	.zero		1
	.type		_ZN34_INTERNAL_3332e447_4_k_cu_18d1575c6thrust24THRUST_300001_SM_1000_NS8cuda_cub3parE,@object
	.size		_ZN34_INTERNAL_3332e447_4_k_cu_18d1575c6thrust24THRUST_300001_SM_1000_NS8cuda_cub3parE,(.L_29 - _ZN34_INTERNAL_3332e447_4_k_cu_18d1575c6thrust24THRUST_300001_SM_1000_NS8cuda_cub3parE)
_ZN34_INTERNAL_3332e447_4_k_cu_18d1575c6thrust24THRUST_300001_SM_1000_NS8cuda_cub3parE:
	.zero		1
.L_29:


//--------------------- .nv.constant0._ZN3cub18CUB_300001_SM_10006detail11EmptyKernelIvEEvv --------------------------
	.section	.nv.constant0._ZN3cub18CUB_300001_SM_10006detail11EmptyKernelIvEEvv,"a",@progbits
	.sectionflags	@""
	.align	4
.nv.constant0._ZN3cub18CUB_300001_SM_10006detail11EmptyKernelIvEEvv:
	.zero		896


//--------------------- .nv.constant0._Z29processWatershedPixels_kernelPK14WatershedPixeliPiiiiPS_S2_PKhi --------------------------
	.section	.nv.constant0._Z29processWatershedPixels_kernelPK14WatershedPixeliPiiiiPS_S2_PKhi,"a",@progbits
	.sectionflags	@""
	.align	4
.nv.constant0._Z29processWatershedPixels_kernelPK14WatershedPixeliPiiiiPS_S2_PKhi:
	.zero		964


//--------------------- .nv.constant0._Z25findBoundaryPixels_kernelPKiiPKhiP14WatershedPixelPiiii --------------------------
	.section	.nv.constant0._Z25findBoundaryPixels_kernelPKiiPKhiP14WatershedPixelPiiii,"a",@progbits
	.sectionflags	@""
	.align	4
.nv.constant0._Z25findBoundaryPixels_kernelPKiiPKhiP14WatershedPixelPiiii:
	.zero		956


//--------------------- .nv.constant0._Z24initializeMarkers_kernelPiiii --------------------------
	.section	.nv.constant0._Z24initializeMarkers_kernelPiiii,"a",@progbits
	.sectionflags	@""
	.align	4
.nv.constant0._Z24initializeMarkers_kernelPiiii:
	.zero		916


//--------------------- .nv.constant0._Z22computeGradient_kernelPKhiPhiiih --------------------------
	.section	.nv.constant0._Z22computeGradient_kernelPKhiPhiiih,"a",@progbits
	.sectionflags	@""
	.align	4
.nv.constant0._Z22computeGradient_kernelPKhiPhiiih:
	.zero		933


//--------------------- SYMBOLS --------------------------

	.type		.nv.reservedSmem.offset0,@object
	.size		.nv.reservedSmem.offset0,0x4
